//
// Generated by NVIDIA NVVM Compiler
//
// Compiler Build ID: CL-36424714
// Cuda compilation tools, release 13.0, V13.0.88
// Based on NVVM 20.0.0
//

.version 9.0
.target sm_100
.address_size 64

	// .globl	_Z10testKernelv
.extern .func  (.param .b32 func_retval0) vprintf
(
	.param .b64 vprintf_param_0,
	.param .b64 vprintf_param_1
)
;
.global .align 1 .b8 $str[35] = {99, 97, 110, 32, 119, 101, 32, 112, 114, 105, 110, 116, 32, 102, 114, 111, 109, 32, 97, 32, 107, 101, 114, 110, 101, 108, 63, 32, 45, 45, 32, 37, 105, 10};
.global .align 1 .b8 $str$1[24] = {65, 99, 99, 101, 115, 115, 105, 110, 103, 32, 102, 114, 111, 109, 32, 107, 101, 114, 110, 101, 108, 58, 10};
.global .align 1 .b8 $str$2[17] = {40, 37, 105, 44, 37, 105, 41, 45, 62, 37, 105, 32, 32, 37, 102, 10};
.global .align 1 .b8 $str$3[2] = {10};
.global .align 1 .b8 $str$4[29] = {97, 99, 99, 101, 115, 115, 105, 110, 103, 32, 40, 37, 105, 44, 37, 105, 41, 60, 45, 62, 40, 37, 105, 44, 37, 105, 41, 10};

.visible .entry _Z10testKernelv()
{
	.local .align 8 .b8 	__local_depot0[8];
	.reg .b64 	%SP;
	.reg .b64 	%SPL;
	.reg .b32 	%r<7>;
	.reg .b64 	%rd<5>;

	mov.u64 	%SPL, __local_depot0;
	cvta.local.u64 	%SP, %SPL;
	add.u64 	%rd1, %SP, 0;
	add.u64 	%rd2, %SPL, 0;
	mov.u32 	%r1, %ntid.x;
	mov.u32 	%r2, %ctaid.x;
	mov.u32 	%r3, %tid.x;
	mad.lo.s32 	%r4, %r1, %r2, %r3;
	st.local.u32 	[%rd2], %r4;
	mov.u64 	%rd3, $str;
	cvta.global.u64 	%rd4, %rd3;
	{ // callseq 0, 0
	.param .b64 param0;
	st.param.b64 	[param0], %rd4;
	.param .b64 param1;
	st.param.b64 	[param1], %rd1;
	.param .b32 retval0;
	call.uni (retval0), 
	vprintf, 
	(
	param0, 
	param1
	);
	ld.param.b32 	%r5, [retval0];
	} // callseq 0
	ret;

}
	// .globl	_Z23testKernel_doubleValuesPfiS_
.visible .entry _Z23testKernel_doubleValuesPfiS_(
	.param .u64 .ptr .align 1 _Z23testKernel_doubleValuesPfiS__param_0,
	.param .u32 _Z23testKernel_doubleValuesPfiS__param_1,
	.param .u64 .ptr .align 1 _Z23testKernel_doubleValuesPfiS__param_2
)
{
	.reg .pred 	%p<2>;
	.reg .b32 	%r<6>;
	.reg .b32 	%f<3>;
	.reg .b64 	%rd<8>;

	ld.param.u64 	%rd1, [_Z23testKernel_doubleValuesPfiS__param_0];
	ld.param.u32 	%r2, [_Z23testKernel_doubleValuesPfiS__param_1];
	ld.param.u64 	%rd2, [_Z23testKernel_doubleValuesPfiS__param_2];
	mov.u32 	%r3, %ntid.x;
	mov.u32 	%r4, %ctaid.x;
	mov.u32 	%r5, %tid.x;
	mad.lo.s32 	%r1, %r3, %r4, %r5;
	setp.ge.s32 	%p1, %r1, %r2;
	@%p1 bra 	$L__BB1_2;
	cvta.to.global.u64 	%rd3, %rd1;
	cvta.to.global.u64 	%rd4, %rd2;
	mul.wide.s32 	%rd5, %r1, 4;
	add.s64 	%rd6, %rd3, %rd5;
	ld.global.f32 	%f1, [%rd6];
	add.f32 	%f2, %f1, %f1;
	add.s64 	%rd7, %rd4, %rd5;
	st.global.f32 	[%rd7], %f2;
$L__BB1_2:
	ret;

}
	// .globl	_Z22kernal_printSubsectionPfiiiiii
.visible .entry _Z22kernal_printSubsectionPfiiiiii(
	.param .u64 .ptr .align 1 _Z22kernal_printSubsectionPfiiiiii_param_0,
	.param .u32 _Z22kernal_printSubsectionPfiiiiii_param_1,
	.param .u32 _Z22kernal_printSubsectionPfiiiiii_param_2,
	.param .u32 _Z22kernal_printSubsectionPfiiiiii_param_3,
	.param .u32 _Z22kernal_printSubsectionPfiiiiii_param_4,
	.param .u32 _Z22kernal_printSubsectionPfiiiiii_param_5,
	.param .u32 _Z22kernal_printSubsectionPfiiiiii_param_6
)
{
	.local .align 8 .b8 	__local_depot2[24];
	.reg .b64 	%SP;
	.reg .b64 	%SPL;
	.reg .pred 	%p<17>;
	.reg .b32 	%r<195>;
	.reg .b32 	%f<32>;
	.reg .b64 	%rd<40>;
	.reg .b64 	%fd<32>;

	mov.u64 	%SPL, __local_depot2;
	cvta.local.u64 	%SP, %SPL;
	ld.param.u64 	%rd4, [_Z22kernal_printSubsectionPfiiiiii_param_0];
	ld.param.u32 	%r184, [_Z22kernal_printSubsectionPfiiiiii_param_1];
	ld.param.u32 	%r34, [_Z22kernal_printSubsectionPfiiiiii_param_2];
	ld.param.u32 	%r35, [_Z22kernal_printSubsectionPfiiiiii_param_3];
	cvta.to.global.u64 	%rd1, %rd4;
	mov.u64 	%rd5, $str$1;
	cvta.global.u64 	%rd6, %rd5;
	{ // callseq 1, 0
	.param .b64 param0;
	st.param.b64 	[param0], %rd6;
	.param .b64 param1;
	st.param.b64 	[param1], 0;
	.param .b32 retval0;
	call.uni (retval0), 
	vprintf, 
	(
	param0, 
	param1
	);
	ld.param.b32 	%r38, [retval0];
	} // callseq 1
	setp.ge.s32 	%p1, %r184, %r34;
	@%p1 bra 	$L__BB2_24;
	ld.param.u32 	%r179, [_Z22kernal_printSubsectionPfiiiiii_param_4];
	setp.ge.s32 	%p2, %r35, %r179;
	@%p2 bra 	$L__BB2_18;
	ld.param.u32 	%r180, [_Z22kernal_printSubsectionPfiiiiii_param_4];
	sub.s32 	%r53, %r180, %r35;
	and.b32  	%r1, %r53, 15;
	and.b32  	%r2, %r53, 7;
	and.b32  	%r3, %r53, 3;
	mov.u64 	%rd38, $str$3;
	add.u64 	%rd17, %SP, 0;
	mov.u64 	%rd29, $str$2;
$L__BB2_3:
	ld.param.u32 	%r183, [_Z22kernal_printSubsectionPfiiiiii_param_6];
	ld.param.u32 	%r181, [_Z22kernal_printSubsectionPfiiiiii_param_4];
	sub.s32 	%r54, %r35, %r181;
	setp.gt.u32 	%p7, %r54, -16;
	mul.lo.s32 	%r5, %r184, %r183;
	mov.u32 	%r189, %r35;
	@%p7 bra 	$L__BB2_7;
	ld.param.u32 	%r182, [_Z22kernal_printSubsectionPfiiiiii_param_4];
	sub.s32 	%r55, %r182, %r35;
	and.b32  	%r56, %r55, -16;
	neg.s32 	%r185, %r56;
	add.s32 	%r187, %r35, 7;
	add.s32 	%r186, %r35, %r5;
$L__BB2_5:
	.pragma "nounroll";
	add.s32 	%r57, %r187, -7;
	mul.wide.s32 	%rd11, %r186, 4;
	add.s64 	%rd12, %rd1, %rd11;
	ld.global.f32 	%f1, [%rd12];
	cvt.f64.f32 	%fd1, %f1;
	add.u64 	%rd13, %SP, 0;
	add.u64 	%rd14, %SPL, 0;
	st.local.v2.u32 	[%rd14], {%r184, %r57};
	st.local.u32 	[%rd14+8], %r186;
	st.local.f64 	[%rd14+16], %fd1;
	mov.u64 	%rd15, $str$2;
	cvta.global.u64 	%rd16, %rd15;
	{ // callseq 7, 0
	.param .b64 param0;
	st.param.b64 	[param0], %rd16;
	.param .b64 param1;
	st.param.b64 	[param1], %rd13;
	.param .b32 retval0;
	call.uni (retval0), 
	vprintf, 
	(
	param0, 
	param1
	);
	ld.param.b32 	%r58, [retval0];
	} // callseq 7
	add.s32 	%r60, %r186, 1;
	ld.global.f32 	%f2, [%rd12+4];
	cvt.f64.f32 	%fd2, %f2;
	add.s32 	%r61, %r187, -6;
	st.local.v2.u32 	[%rd14], {%r184, %r61};
	st.local.u32 	[%rd14+8], %r60;
	st.local.f64 	[%rd14+16], %fd2;
	{ // callseq 8, 0
	.param .b64 param0;
	st.param.b64 	[param0], %rd16;
	.param .b64 param1;
	st.param.b64 	[param1], %rd13;
	.param .b32 retval0;
	call.uni (retval0), 
	vprintf, 
	(
	param0, 
	param1
	);
	ld.param.b32 	%r62, [retval0];
	} // callseq 8
	add.s32 	%r64, %r186, 2;
	ld.global.f32 	%f3, [%rd12+8];
	cvt.f64.f32 	%fd3, %f3;
	add.s32 	%r65, %r187, -5;
	st.local.v2.u32 	[%rd14], {%r184, %r65};
	st.local.u32 	[%rd14+8], %r64;
	st.local.f64 	[%rd14+16], %fd3;
	{ // callseq 9, 0
	.param .b64 param0;
	st.param.b64 	[param0], %rd16;
	.param .b64 param1;
	st.param.b64 	[param1], %rd13;
	.param .b32 retval0;
	call.uni (retval0), 
	vprintf, 
	(
	param0, 
	param1
	);
	ld.param.b32 	%r66, [retval0];
	} // callseq 9
	add.s32 	%r68, %r186, 3;
	ld.global.f32 	%f4, [%rd12+12];
	cvt.f64.f32 	%fd4, %f4;
	add.s32 	%r69, %r187, -4;
	st.local.v2.u32 	[%rd14], {%r184, %r69};
	st.local.u32 	[%rd14+8], %r68;
	st.local.f64 	[%rd14+16], %fd4;
	{ // callseq 10, 0
	.param .b64 param0;
	st.param.b64 	[param0], %rd16;
	.param .b64 param1;
	st.param.b64 	[param1], %rd13;
	.param .b32 retval0;
	call.uni (retval0), 
	vprintf, 
	(
	param0, 
	param1
	);
	ld.param.b32 	%r70, [retval0];
	} // callseq 10
	add.s32 	%r72, %r186, 4;
	ld.global.f32 	%f5, [%rd12+16];
	cvt.f64.f32 	%fd5, %f5;
	add.s32 	%r73, %r187, -3;
	st.local.v2.u32 	[%rd14], {%r184, %r73};
	st.local.u32 	[%rd14+8], %r72;
	st.local.f64 	[%rd14+16], %fd5;
	{ // callseq 11, 0
	.param .b64 param0;
	st.param.b64 	[param0], %rd16;
	.param .b64 param1;
	st.param.b64 	[param1], %rd13;
	.param .b32 retval0;
	call.uni (retval0), 
	vprintf, 
	(
	param0, 
	param1
	);
	ld.param.b32 	%r74, [retval0];
	} // callseq 11
	add.s32 	%r76, %r186, 5;
	ld.global.f32 	%f6, [%rd12+20];
	cvt.f64.f32 	%fd6, %f6;
	add.s32 	%r77, %r187, -2;
	st.local.v2.u32 	[%rd14], {%r184, %r77};
	st.local.u32 	[%rd14+8], %r76;
	st.local.f64 	[%rd14+16], %fd6;
	{ // callseq 12, 0
	.param .b64 param0;
	st.param.b64 	[param0], %rd16;
	.param .b64 param1;
	st.param.b64 	[param1], %rd13;
	.param .b32 retval0;
	call.uni (retval0), 
	vprintf, 
	(
	param0, 
	param1
	);
	ld.param.b32 	%r78, [retval0];
	} // callseq 12
	add.s32 	%r80, %r186, 6;
	ld.global.f32 	%f7, [%rd12+24];
	cvt.f64.f32 	%fd7, %f7;
	add.s32 	%r81, %r187, -1;
	st.local.v2.u32 	[%rd14], {%r184, %r81};
	st.local.u32 	[%rd14+8], %r80;
	st.local.f64 	[%rd14+16], %fd7;
	{ // callseq 13, 0
	.param .b64 param0;
	st.param.b64 	[param0], %rd16;
	.param .b64 param1;
	st.param.b64 	[param1], %rd13;
	.param .b32 retval0;
	call.uni (retval0), 
	vprintf, 
	(
	param0, 
	param1
	);
	ld.param.b32 	%r82, [retval0];
	} // callseq 13
	add.s32 	%r84, %r186, 7;
	ld.global.f32 	%f8, [%rd12+28];
	cvt.f64.f32 	%fd8, %f8;
	st.local.v2.u32 	[%rd14], {%r184, %r187};
	st.local.u32 	[%rd14+8], %r84;
	st.local.f64 	[%rd14+16], %fd8;
	{ // callseq 14, 0
	.param .b64 param0;
	st.param.b64 	[param0], %rd16;
	.param .b64 param1;
	st.param.b64 	[param1], %rd13;
	.param .b32 retval0;
	call.uni (retval0), 
	vprintf, 
	(
	param0, 
	param1
	);
	ld.param.b32 	%r85, [retval0];
	} // callseq 14
	add.s32 	%r87, %r186, 8;
	ld.global.f32 	%f9, [%rd12+32];
	cvt.f64.f32 	%fd9, %f9;
	add.s32 	%r88, %r187, 1;
	st.local.v2.u32 	[%rd14], {%r184, %r88};
	st.local.u32 	[%rd14+8], %r87;
	st.local.f64 	[%rd14+16], %fd9;
	{ // callseq 15, 0
	.param .b64 param0;
	st.param.b64 	[param0], %rd16;
	.param .b64 param1;
	st.param.b64 	[param1], %rd13;
	.param .b32 retval0;
	call.uni (retval0), 
	vprintf, 
	(
	param0, 
	param1
	);
	ld.param.b32 	%r89, [retval0];
	} // callseq 15
	add.s32 	%r91, %r186, 9;
	ld.global.f32 	%f10, [%rd12+36];
	cvt.f64.f32 	%fd10, %f10;
	add.s32 	%r92, %r187, 2;
	st.local.v2.u32 	[%rd14], {%r184, %r92};
	st.local.u32 	[%rd14+8], %r91;
	st.local.f64 	[%rd14+16], %fd10;
	{ // callseq 16, 0
	.param .b64 param0;
	st.param.b64 	[param0], %rd16;
	.param .b64 param1;
	st.param.b64 	[param1], %rd13;
	.param .b32 retval0;
	call.uni (retval0), 
	vprintf, 
	(
	param0, 
	param1
	);
	ld.param.b32 	%r93, [retval0];
	} // callseq 16
	add.s32 	%r95, %r186, 10;
	ld.global.f32 	%f11, [%rd12+40];
	cvt.f64.f32 	%fd11, %f11;
	add.s32 	%r96, %r187, 3;
	st.local.v2.u32 	[%rd14], {%r184, %r96};
	st.local.u32 	[%rd14+8], %r95;
	st.local.f64 	[%rd14+16], %fd11;
	{ // callseq 17, 0
	.param .b64 param0;
	st.param.b64 	[param0], %rd16;
	.param .b64 param1;
	st.param.b64 	[param1], %rd13;
	.param .b32 retval0;
	call.uni (retval0), 
	vprintf, 
	(
	param0, 
	param1
	);
	ld.param.b32 	%r97, [retval0];
	} // callseq 17
	add.s32 	%r99, %r186, 11;
	ld.global.f32 	%f12, [%rd12+44];
	cvt.f64.f32 	%fd12, %f12;
	add.s32 	%r100, %r187, 4;
	st.local.v2.u32 	[%rd14], {%r184, %r100};
	st.local.u32 	[%rd14+8], %r99;
	st.local.f64 	[%rd14+16], %fd12;
	{ // callseq 18, 0
	.param .b64 param0;
	st.param.b64 	[param0], %rd16;
	.param .b64 param1;
	st.param.b64 	[param1], %rd13;
	.param .b32 retval0;
	call.uni (retval0), 
	vprintf, 
	(
	param0, 
	param1
	);
	ld.param.b32 	%r101, [retval0];
	} // callseq 18
	add.s32 	%r103, %r186, 12;
	ld.global.f32 	%f13, [%rd12+48];
	cvt.f64.f32 	%fd13, %f13;
	add.s32 	%r104, %r187, 5;
	st.local.v2.u32 	[%rd14], {%r184, %r104};
	st.local.u32 	[%rd14+8], %r103;
	st.local.f64 	[%rd14+16], %fd13;
	{ // callseq 19, 0
	.param .b64 param0;
	st.param.b64 	[param0], %rd16;
	.param .b64 param1;
	st.param.b64 	[param1], %rd13;
	.param .b32 retval0;
	call.uni (retval0), 
	vprintf, 
	(
	param0, 
	param1
	);
	ld.param.b32 	%r105, [retval0];
	} // callseq 19
	add.s32 	%r107, %r186, 13;
	ld.global.f32 	%f14, [%rd12+52];
	cvt.f64.f32 	%fd14, %f14;
	add.s32 	%r108, %r187, 6;
	st.local.v2.u32 	[%rd14], {%r184, %r108};
	st.local.u32 	[%rd14+8], %r107;
	st.local.f64 	[%rd14+16], %fd14;
	{ // callseq 20, 0
	.param .b64 param0;
	st.param.b64 	[param0], %rd16;
	.param .b64 param1;
	st.param.b64 	[param1], %rd13;
	.param .b32 retval0;
	call.uni (retval0), 
	vprintf, 
	(
	param0, 
	param1
	);
	ld.param.b32 	%r109, [retval0];
	} // callseq 20
	add.s32 	%r111, %r186, 14;
	ld.global.f32 	%f15, [%rd12+56];
	cvt.f64.f32 	%fd15, %f15;
	add.s32 	%r112, %r187, 7;
	st.local.v2.u32 	[%rd14], {%r184, %r112};
	st.local.u32 	[%rd14+8], %r111;
	st.local.f64 	[%rd14+16], %fd15;
	{ // callseq 21, 0
	.param .b64 param0;
	st.param.b64 	[param0], %rd16;
	.param .b64 param1;
	st.param.b64 	[param1], %rd13;
	.param .b32 retval0;
	call.uni (retval0), 
	vprintf, 
	(
	param0, 
	param1
	);
	ld.param.b32 	%r113, [retval0];
	} // callseq 21
	add.s32 	%r115, %r186, 15;
	ld.global.f32 	%f16, [%rd12+60];
	cvt.f64.f32 	%fd16, %f16;
	add.s32 	%r116, %r187, 8;
	st.local.v2.u32 	[%rd14], {%r184, %r116};
	st.local.u32 	[%rd14+8], %r115;
	st.local.f64 	[%rd14+16], %fd16;
	{ // callseq 22, 0
	.param .b64 param0;
	st.param.b64 	[param0], %rd16;
	.param .b64 param1;
	st.param.b64 	[param1], %rd13;
	.param .b32 retval0;
	call.uni (retval0), 
	vprintf, 
	(
	param0, 
	param1
	);
	ld.param.b32 	%r117, [retval0];
	} // callseq 22
	add.s32 	%r187, %r187, 16;
	add.s32 	%r186, %r186, 16;
	add.s32 	%r185, %r185, 16;
	setp.ne.s32 	%p8, %r185, 0;
	@%p8 bra 	$L__BB2_5;
	add.s32 	%r189, %r187, -7;
$L__BB2_7:
	setp.eq.s32 	%p9, %r1, 0;
	@%p9 bra 	$L__BB2_17;
	cvta.to.local.u64 	%rd2, %rd17;
	add.s32 	%r119, %r1, -1;
	setp.lt.u32 	%p10, %r119, 7;
	@%p10 bra 	$L__BB2_10;
	add.s32 	%r120, %r189, %r5;
	mul.wide.s32 	%rd18, %r120, 4;
	add.s64 	%rd19, %rd1, %rd18;
	ld.global.f32 	%f17, [%rd19];
	cvt.f64.f32 	%fd17, %f17;
	st.local.v2.u32 	[%rd2], {%r184, %r189};
	st.local.u32 	[%rd2+8], %r120;
	st.local.f64 	[%rd2+16], %fd17;
	cvta.global.u64 	%rd21, %rd29;
	{ // callseq 23, 0
	.param .b64 param0;
	st.param.b64 	[param0], %rd21;
	.param .b64 param1;
	st.param.b64 	[param1], %rd17;
	.param .b32 retval0;
	call.uni (retval0), 
	vprintf, 
	(
	param0, 
	param1
	);
	ld.param.b32 	%r121, [retval0];
	} // callseq 23
	add.s32 	%r123, %r189, 1;
	add.s32 	%r124, %r120, 1;
	ld.global.f32 	%f18, [%rd19+4];
	cvt.f64.f32 	%fd18, %f18;
	st.local.v2.u32 	[%rd2], {%r184, %r123};
	st.local.u32 	[%rd2+8], %r124;
	st.local.f64 	[%rd2+16], %fd18;
	{ // callseq 24, 0
	.param .b64 param0;
	st.param.b64 	[param0], %rd21;
	.param .b64 param1;
	st.param.b64 	[param1], %rd17;
	.param .b32 retval0;
	call.uni (retval0), 
	vprintf, 
	(
	param0, 
	param1
	);
	ld.param.b32 	%r125, [retval0];
	} // callseq 24
	add.s32 	%r127, %r189, 2;
	add.s32 	%r128, %r120, 2;
	ld.global.f32 	%f19, [%rd19+8];
	cvt.f64.f32 	%fd19, %f19;
	st.local.v2.u32 	[%rd2], {%r184, %r127};
	st.local.u32 	[%rd2+8], %r128;
	st.local.f64 	[%rd2+16], %fd19;
	{ // callseq 25, 0
	.param .b64 param0;
	st.param.b64 	[param0], %rd21;
	.param .b64 param1;
	st.param.b64 	[param1], %rd17;
	.param .b32 retval0;
	call.uni (retval0), 
	vprintf, 
	(
	param0, 
	param1
	);
	ld.param.b32 	%r129, [retval0];
	} // callseq 25
	add.s32 	%r131, %r189, 3;
	add.s32 	%r132, %r120, 3;
	ld.global.f32 	%f20, [%rd19+12];
	cvt.f64.f32 	%fd20, %f20;
	st.local.v2.u32 	[%rd2], {%r184, %r131};
	st.local.u32 	[%rd2+8], %r132;
	st.local.f64 	[%rd2+16], %fd20;
	{ // callseq 26, 0
	.param .b64 param0;
	st.param.b64 	[param0], %rd21;
	.param .b64 param1;
	st.param.b64 	[param1], %rd17;
	.param .b32 retval0;
	call.uni (retval0), 
	vprintf, 
	(
	param0, 
	param1
	);
	ld.param.b32 	%r133, [retval0];
	} // callseq 26
	add.s32 	%r135, %r189, 4;
	add.s32 	%r136, %r120, 4;
	ld.global.f32 	%f21, [%rd19+16];
	cvt.f64.f32 	%fd21, %f21;
	st.local.v2.u32 	[%rd2], {%r184, %r135};
	st.local.u32 	[%rd2+8], %r136;
	st.local.f64 	[%rd2+16], %fd21;
	{ // callseq 27, 0
	.param .b64 param0;
	st.param.b64 	[param0], %rd21;
	.param .b64 param1;
	st.param.b64 	[param1], %rd17;
	.param .b32 retval0;
	call.uni (retval0), 
	vprintf, 
	(
	param0, 
	param1
	);
	ld.param.b32 	%r137, [retval0];
	} // callseq 27
	add.s32 	%r139, %r189, 5;
	add.s32 	%r140, %r120, 5;
	ld.global.f32 	%f22, [%rd19+20];
	cvt.f64.f32 	%fd22, %f22;
	st.local.v2.u32 	[%rd2], {%r184, %r139};
	st.local.u32 	[%rd2+8], %r140;
	st.local.f64 	[%rd2+16], %fd22;
	{ // callseq 28, 0
	.param .b64 param0;
	st.param.b64 	[param0], %rd21;
	.param .b64 param1;
	st.param.b64 	[param1], %rd17;
	.param .b32 retval0;
	call.uni (retval0), 
	vprintf, 
	(
	param0, 
	param1
	);
	ld.param.b32 	%r141, [retval0];
	} // callseq 28
	add.s32 	%r143, %r189, 6;
	add.s32 	%r144, %r120, 6;
	ld.global.f32 	%f23, [%rd19+24];
	cvt.f64.f32 	%fd23, %f23;
	st.local.v2.u32 	[%rd2], {%r184, %r143};
	st.local.u32 	[%rd2+8], %r144;
	st.local.f64 	[%rd2+16], %fd23;
	{ // callseq 29, 0
	.param .b64 param0;
	st.param.b64 	[param0], %rd21;
	.param .b64 param1;
	st.param.b64 	[param1], %rd17;
	.param .b32 retval0;
	call.uni (retval0), 
	vprintf, 
	(
	param0, 
	param1
	);
	ld.param.b32 	%r145, [retval0];
	} // callseq 29
	add.s32 	%r147, %r189, 7;
	add.s32 	%r148, %r120, 7;
	ld.global.f32 	%f24, [%rd19+28];
	cvt.f64.f32 	%fd24, %f24;
	st.local.v2.u32 	[%rd2], {%r184, %r147};
	st.local.u32 	[%rd2+8], %r148;
	st.local.f64 	[%rd2+16], %fd24;
	{ // callseq 30, 0
	.param .b64 param0;
	st.param.b64 	[param0], %rd21;
	.param .b64 param1;
	st.param.b64 	[param1], %rd17;
	.param .b32 retval0;
	call.uni (retval0), 
	vprintf, 
	(
	param0, 
	param1
	);
	ld.param.b32 	%r149, [retval0];
	} // callseq 30
	add.s32 	%r189, %r189, 8;
$L__BB2_10:
	setp.eq.s32 	%p11, %r2, 0;
	@%p11 bra 	$L__BB2_17;
	add.s32 	%r151, %r2, -1;
	setp.lt.u32 	%p12, %r151, 3;
	@%p12 bra 	$L__BB2_13;
	add.s32 	%r152, %r189, %r5;
	mul.wide.s32 	%rd23, %r152, 4;
	add.s64 	%rd24, %rd1, %rd23;
	ld.global.f32 	%f25, [%rd24];
	cvt.f64.f32 	%fd25, %f25;
	st.local.v2.u32 	[%rd2], {%r184, %r189};
	st.local.u32 	[%rd2+8], %r152;
	st.local.f64 	[%rd2+16], %fd25;
	cvta.global.u64 	%rd26, %rd29;
	{ // callseq 31, 0
	.param .b64 param0;
	st.param.b64 	[param0], %rd26;
	.param .b64 param1;
	st.param.b64 	[param1], %rd17;
	.param .b32 retval0;
	call.uni (retval0), 
	vprintf, 
	(
	param0, 
	param1
	);
	ld.param.b32 	%r153, [retval0];
	} // callseq 31
	add.s32 	%r155, %r189, 1;
	add.s32 	%r156, %r152, 1;
	ld.global.f32 	%f26, [%rd24+4];
	cvt.f64.f32 	%fd26, %f26;
	st.local.v2.u32 	[%rd2], {%r184, %r155};
	st.local.u32 	[%rd2+8], %r156;
	st.local.f64 	[%rd2+16], %fd26;
	{ // callseq 32, 0
	.param .b64 param0;
	st.param.b64 	[param0], %rd26;
	.param .b64 param1;
	st.param.b64 	[param1], %rd17;
	.param .b32 retval0;
	call.uni (retval0), 
	vprintf, 
	(
	param0, 
	param1
	);
	ld.param.b32 	%r157, [retval0];
	} // callseq 32
	add.s32 	%r159, %r189, 2;
	add.s32 	%r160, %r152, 2;
	ld.global.f32 	%f27, [%rd24+8];
	cvt.f64.f32 	%fd27, %f27;
	st.local.v2.u32 	[%rd2], {%r184, %r159};
	st.local.u32 	[%rd2+8], %r160;
	st.local.f64 	[%rd2+16], %fd27;
	{ // callseq 33, 0
	.param .b64 param0;
	st.param.b64 	[param0], %rd26;
	.param .b64 param1;
	st.param.b64 	[param1], %rd17;
	.param .b32 retval0;
	call.uni (retval0), 
	vprintf, 
	(
	param0, 
	param1
	);
	ld.param.b32 	%r161, [retval0];
	} // callseq 33
	add.s32 	%r163, %r189, 3;
	add.s32 	%r164, %r152, 3;
	ld.global.f32 	%f28, [%rd24+12];
	cvt.f64.f32 	%fd28, %f28;
	st.local.v2.u32 	[%rd2], {%r184, %r163};
	st.local.u32 	[%rd2+8], %r164;
	st.local.f64 	[%rd2+16], %fd28;
	{ // callseq 34, 0
	.param .b64 param0;
	st.param.b64 	[param0], %rd26;
	.param .b64 param1;
	st.param.b64 	[param1], %rd17;
	.param .b32 retval0;
	call.uni (retval0), 
	vprintf, 
	(
	param0, 
	param1
	);
	ld.param.b32 	%r165, [retval0];
	} // callseq 34
	add.s32 	%r189, %r189, 4;
$L__BB2_13:
	setp.eq.s32 	%p13, %r3, 0;
	@%p13 bra 	$L__BB2_17;
	setp.eq.s32 	%p14, %r3, 1;
	add.s32 	%r21, %r189, %r5;
	mul.wide.s32 	%rd28, %r21, 4;
	add.s64 	%rd3, %rd1, %rd28;
	ld.global.f32 	%f29, [%rd3];
	cvt.f64.f32 	%fd29, %f29;
	st.local.v2.u32 	[%rd2], {%r184, %r189};
	st.local.u32 	[%rd2+8], %r21;
	st.local.f64 	[%rd2+16], %fd29;
	cvta.global.u64 	%rd30, %rd29;
	{ // callseq 35, 0
	.param .b64 param0;
	st.param.b64 	[param0], %rd30;
	.param .b64 param1;
	st.param.b64 	[param1], %rd17;
	.param .b32 retval0;
	call.uni (retval0), 
	vprintf, 
	(
	param0, 
	param1
	);
	ld.param.b32 	%r167, [retval0];
	} // callseq 35
	@%p14 bra 	$L__BB2_17;
	setp.eq.s32 	%p15, %r3, 2;
	add.s32 	%r169, %r189, 1;
	add.s32 	%r170, %r21, 1;
	ld.global.f32 	%f30, [%rd3+4];
	cvt.f64.f32 	%fd30, %f30;
	st.local.v2.u32 	[%rd2], {%r184, %r169};
	st.local.u32 	[%rd2+8], %r170;
	st.local.f64 	[%rd2+16], %fd30;
	cvta.global.u64 	%rd33, %rd29;
	{ // callseq 36, 0
	.param .b64 param0;
	st.param.b64 	[param0], %rd33;
	.param .b64 param1;
	st.param.b64 	[param1], %rd17;
	.param .b32 retval0;
	call.uni (retval0), 
	vprintf, 
	(
	param0, 
	param1
	);
	ld.param.b32 	%r171, [retval0];
	} // callseq 36
	@%p15 bra 	$L__BB2_17;
	add.s32 	%r173, %r189, 2;
	add.s32 	%r174, %r21, 2;
	ld.global.f32 	%f31, [%rd3+8];
	cvt.f64.f32 	%fd31, %f31;
	st.local.v2.u32 	[%rd2], {%r184, %r173};
	st.local.u32 	[%rd2+8], %r174;
	st.local.f64 	[%rd2+16], %fd31;
	cvta.global.u64 	%rd36, %rd29;
	{ // callseq 37, 0
	.param .b64 param0;
	st.param.b64 	[param0], %rd36;
	.param .b64 param1;
	st.param.b64 	[param1], %rd17;
	.param .b32 retval0;
	call.uni (retval0), 
	vprintf, 
	(
	param0, 
	param1
	);
	ld.param.b32 	%r175, [retval0];
	} // callseq 37
$L__BB2_17:
	cvta.global.u64 	%rd39, %rd38;
	{ // callseq 38, 0
	.param .b64 param0;
	st.param.b64 	[param0], %rd39;
	.param .b64 param1;
	st.param.b64 	[param1], 0;
	.param .b32 retval0;
	call.uni (retval0), 
	vprintf, 
	(
	param0, 
	param1
	);
	ld.param.b32 	%r177, [retval0];
	} // callseq 38
	add.s32 	%r184, %r184, 1;
	setp.eq.s32 	%p16, %r184, %r34;
	@%p16 bra 	$L__BB2_24;
	bra.uni 	$L__BB2_3;
$L__BB2_18:
	sub.s32 	%r40, %r34, %r184;
	and.b32  	%r25, %r40, 3;
	setp.eq.s32 	%p3, %r25, 0;
	mov.u32 	%r193, %r184;
	@%p3 bra 	$L__BB2_21;
	mov.b32 	%r192, 0;
	mov.u64 	%rd7, $str$3;
	mov.u32 	%r193, %r184;
$L__BB2_20:
	.pragma "nounroll";
	cvta.global.u64 	%rd8, %rd7;
	{ // callseq 2, 0
	.param .b64 param0;
	st.param.b64 	[param0], %rd8;
	.param .b64 param1;
	st.param.b64 	[param1], 0;
	.param .b32 retval0;
	call.uni (retval0), 
	vprintf, 
	(
	param0, 
	param1
	);
	ld.param.b32 	%r42, [retval0];
	} // callseq 2
	add.s32 	%r193, %r193, 1;
	add.s32 	%r192, %r192, 1;
	setp.ne.s32 	%p4, %r192, %r25;
	@%p4 bra 	$L__BB2_20;
$L__BB2_21:
	sub.s32 	%r44, %r184, %r34;
	setp.gt.u32 	%p5, %r44, -4;
	@%p5 bra 	$L__BB2_24;
	mov.u64 	%rd9, $str$3;
$L__BB2_23:
	cvta.global.u64 	%rd10, %rd9;
	{ // callseq 3, 0
	.param .b64 param0;
	st.param.b64 	[param0], %rd10;
	.param .b64 param1;
	st.param.b64 	[param1], 0;
	.param .b32 retval0;
	call.uni (retval0), 
	vprintf, 
	(
	param0, 
	param1
	);
	ld.param.b32 	%r45, [retval0];
	} // callseq 3
	{ // callseq 4, 0
	.param .b64 param0;
	st.param.b64 	[param0], %rd10;
	.param .b64 param1;
	st.param.b64 	[param1], 0;
	.param .b32 retval0;
	call.uni (retval0), 
	vprintf, 
	(
	param0, 
	param1
	);
	ld.param.b32 	%r47, [retval0];
	} // callseq 4
	{ // callseq 5, 0
	.param .b64 param0;
	st.param.b64 	[param0], %rd10;
	.param .b64 param1;
	st.param.b64 	[param1], 0;
	.param .b32 retval0;
	call.uni (retval0), 
	vprintf, 
	(
	param0, 
	param1
	);
	ld.param.b32 	%r49, [retval0];
	} // callseq 5
	{ // callseq 6, 0
	.param .b64 param0;
	st.param.b64 	[param0], %rd10;
	.param .b64 param1;
	st.param.b64 	[param1], 0;
	.param .b32 retval0;
	call.uni (retval0), 
	vprintf, 
	(
	param0, 
	param1
	);
	ld.param.b32 	%r51, [retval0];
	} // callseq 6
	add.s32 	%r193, %r193, 4;
	setp.ne.s32 	%p6, %r193, %r34;
	@%p6 bra 	$L__BB2_23;
$L__BB2_24:
	ret;

}
	// .globl	_Z18kernel_gpuBasicOpsiPfiiPiiS0_iS_iibS_
.visible .entry _Z18kernel_gpuBasicOpsiPfiiPiiS0_iS_iibS_(
	.param .u32 _Z18kernel_gpuBasicOpsiPfiiPiiS0_iS_iibS__param_0,
	.param .u64 .ptr .align 1 _Z18kernel_gpuBasicOpsiPfiiPiiS0_iS_iibS__param_1,
	.param .u32 _Z18kernel_gpuBasicOpsiPfiiPiiS0_iS_iibS__param_2,
	.param .u32 _Z18kernel_gpuBasicOpsiPfiiPiiS0_iS_iibS__param_3,
	.param .u64 .ptr .align 1 _Z18kernel_gpuBasicOpsiPfiiPiiS0_iS_iibS__param_4,
	.param .u32 _Z18kernel_gpuBasicOpsiPfiiPiiS0_iS_iibS__param_5,
	.param .u64 .ptr .align 1 _Z18kernel_gpuBasicOpsiPfiiPiiS0_iS_iibS__param_6,
	.param .u32 _Z18kernel_gpuBasicOpsiPfiiPiiS0_iS_iibS__param_7,
	.param .u64 .ptr .align 1 _Z18kernel_gpuBasicOpsiPfiiPiiS0_iS_iibS__param_8,
	.param .u32 _Z18kernel_gpuBasicOpsiPfiiPiiS0_iS_iibS__param_9,
	.param .u32 _Z18kernel_gpuBasicOpsiPfiiPiiS0_iS_iibS__param_10,
	.param .u8 _Z18kernel_gpuBasicOpsiPfiiPiiS0_iS_iibS__param_11,
	.param .u64 .ptr .align 1 _Z18kernel_gpuBasicOpsiPfiiPiiS0_iS_iibS__param_12
)
{
	.local .align 16 .b8 	__local_depot3[16];
	.reg .b64 	%SP;
	.reg .b64 	%SPL;
	.reg .pred 	%p<6>;
	.reg .b16 	%rs<2>;
	.reg .b32 	%r<21>;
	.reg .b32 	%f<7>;
	.reg .b64 	%rd<28>;

	mov.u64 	%SPL, __local_depot3;
	cvta.local.u64 	%SP, %SPL;
	ld.param.u32 	%r5, [_Z18kernel_gpuBasicOpsiPfiiPiiS0_iS_iibS__param_0];
	ld.param.u64 	%rd6, [_Z18kernel_gpuBasicOpsiPfiiPiiS0_iS_iibS__param_1];
	ld.param.u32 	%r6, [_Z18kernel_gpuBasicOpsiPfiiPiiS0_iS_iibS__param_2];
	ld.param.u64 	%rd3, [_Z18kernel_gpuBasicOpsiPfiiPiiS0_iS_iibS__param_4];
	ld.param.u64 	%rd4, [_Z18kernel_gpuBasicOpsiPfiiPiiS0_iS_iibS__param_6];
	ld.param.u64 	%rd7, [_Z18kernel_gpuBasicOpsiPfiiPiiS0_iS_iibS__param_8];
	ld.param.u32 	%r8, [_Z18kernel_gpuBasicOpsiPfiiPiiS0_iS_iibS__param_9];
	ld.param.u32 	%r9, [_Z18kernel_gpuBasicOpsiPfiiPiiS0_iS_iibS__param_10];
	ld.param.s8 	%rs1, [_Z18kernel_gpuBasicOpsiPfiiPiiS0_iS_iibS__param_11];
	ld.param.u64 	%rd5, [_Z18kernel_gpuBasicOpsiPfiiPiiS0_iS_iibS__param_12];
	cvta.to.global.u64 	%rd1, %rd7;
	cvta.to.global.u64 	%rd2, %rd6;
	mov.u32 	%r10, %ctaid.x;
	mov.u32 	%r11, %ntid.x;
	mov.u32 	%r12, %tid.x;
	mad.lo.s32 	%r1, %r10, %r11, %r12;
	mov.u32 	%r13, %ctaid.y;
	mov.u32 	%r14, %ntid.y;
	mov.u32 	%r15, %tid.y;
	mad.lo.s32 	%r16, %r13, %r14, %r15;
	setp.ge.s32 	%p1, %r1, %r9;
	setp.ge.s32 	%p2, %r16, %r8;
	or.pred  	%p3, %p1, %p2;
	@%p3 bra 	$L__BB3_5;
	add.u64 	%rd8, %SP, 0;
	add.u64 	%rd9, %SPL, 0;
	cvta.to.global.u64 	%rd10, %rd3;
	cvta.to.global.u64 	%rd11, %rd4;
	mul.wide.s32 	%rd12, %r1, 4;
	add.s64 	%rd13, %rd10, %rd12;
	ld.global.u32 	%r17, [%rd13];
	mul.wide.u32 	%rd14, %r16, 4;
	add.s64 	%rd15, %rd11, %rd14;
	ld.global.u32 	%r18, [%rd15];
	mad.lo.s32 	%r3, %r17, %r6, %r18;
	mad.lo.s32 	%r4, %r8, %r1, %r16;
	st.local.v4.u32 	[%rd9], {%r17, %r18, %r1, %r16};
	mov.u64 	%rd16, $str$4;
	cvta.global.u64 	%rd17, %rd16;
	{ // callseq 39, 0
	.param .b64 param0;
	st.param.b64 	[param0], %rd17;
	.param .b64 param1;
	st.param.b64 	[param1], %rd8;
	.param .b32 retval0;
	call.uni (retval0), 
	vprintf, 
	(
	param0, 
	param1
	);
	ld.param.b32 	%r19, [retval0];
	} // callseq 39
	setp.ne.s32 	%p4, %r5, 0;
	@%p4 bra 	$L__BB3_5;
	setp.eq.s16 	%p5, %rs1, 0;
	@%p5 bra 	$L__BB3_4;
	mul.wide.s32 	%rd18, %r3, 4;
	add.s64 	%rd19, %rd2, %rd18;
	ld.global.f32 	%f1, [%rd19];
	mul.wide.s32 	%rd20, %r4, 4;
	add.s64 	%rd21, %rd1, %rd20;
	ld.global.f32 	%f2, [%rd21];
	add.f32 	%f3, %f1, %f2;
	st.global.f32 	[%rd19], %f3;
	bra.uni 	$L__BB3_5;
$L__BB3_4:
	mul.wide.s32 	%rd22, %r3, 4;
	add.s64 	%rd23, %rd2, %rd22;
	ld.global.f32 	%f4, [%rd23];
	mul.wide.s32 	%rd24, %r4, 4;
	add.s64 	%rd25, %rd1, %rd24;
	ld.global.f32 	%f5, [%rd25];
	add.f32 	%f6, %f4, %f5;
	cvta.to.global.u64 	%rd26, %rd5;
	add.s64 	%rd27, %rd26, %rd24;
	st.global.f32 	[%rd27], %f6;
$L__BB3_5:
	ret;

}
	// .globl	_Z18kernel_gpuSubtractPfiiiiS_iibS_
.visible .entry _Z18kernel_gpuSubtractPfiiiiS_iibS_(
	.param .u64 .ptr .align 1 _Z18kernel_gpuSubtractPfiiiiS_iibS__param_0,
	.param .u32 _Z18kernel_gpuSubtractPfiiiiS_iibS__param_1,
	.param .u32 _Z18kernel_gpuSubtractPfiiiiS_iibS__param_2,
	.param .u32 _Z18kernel_gpuSubtractPfiiiiS_iibS__param_3,
	.param .u32 _Z18kernel_gpuSubtractPfiiiiS_iibS__param_4,
	.param .u64 .ptr .align 1 _Z18kernel_gpuSubtractPfiiiiS_iibS__param_5,
	.param .u32 _Z18kernel_gpuSubtractPfiiiiS_iibS__param_6,
	.param .u32 _Z18kernel_gpuSubtractPfiiiiS_iibS__param_7,
	.param .u8 _Z18kernel_gpuSubtractPfiiiiS_iibS__param_8,
	.param .u64 .ptr .align 1 _Z18kernel_gpuSubtractPfiiiiS_iibS__param_9
)
{
	.reg .pred 	%p<5>;
	.reg .b16 	%rs<2>;
	.reg .b32 	%r<20>;
	.reg .b32 	%f<7>;
	.reg .b64 	%rd<16>;

	ld.param.u64 	%rd4, [_Z18kernel_gpuSubtractPfiiiiS_iibS__param_0];
	ld.param.u32 	%r5, [_Z18kernel_gpuSubtractPfiiiiS_iibS__param_1];
	ld.param.u32 	%r6, [_Z18kernel_gpuSubtractPfiiiiS_iibS__param_3];
	ld.param.u32 	%r7, [_Z18kernel_gpuSubtractPfiiiiS_iibS__param_4];
	ld.param.u64 	%rd5, [_Z18kernel_gpuSubtractPfiiiiS_iibS__param_5];
	ld.param.u32 	%r9, [_Z18kernel_gpuSubtractPfiiiiS_iibS__param_6];
	ld.param.u32 	%r10, [_Z18kernel_gpuSubtractPfiiiiS_iibS__param_7];
	ld.param.s8 	%rs1, [_Z18kernel_gpuSubtractPfiiiiS_iibS__param_8];
	ld.param.u64 	%rd3, [_Z18kernel_gpuSubtractPfiiiiS_iibS__param_9];
	cvta.to.global.u64 	%rd1, %rd5;
	cvta.to.global.u64 	%rd2, %rd4;
	mov.u32 	%r11, %ctaid.x;
	mov.u32 	%r12, %ntid.x;
	mov.u32 	%r13, %tid.x;
	mad.lo.s32 	%r1, %r11, %r12, %r13;
	mov.u32 	%r14, %ctaid.y;
	mov.u32 	%r15, %ntid.y;
	mov.u32 	%r16, %tid.y;
	mad.lo.s32 	%r17, %r14, %r15, %r16;
	setp.ge.s32 	%p1, %r1, %r10;
	setp.ge.s32 	%p2, %r17, %r9;
	or.pred  	%p3, %p1, %p2;
	@%p3 bra 	$L__BB4_4;
	add.s32 	%r18, %r6, %r1;
	add.s32 	%r19, %r7, %r17;
	mad.lo.s32 	%r3, %r18, %r5, %r19;
	mad.lo.s32 	%r4, %r9, %r1, %r17;
	setp.eq.s16 	%p4, %rs1, 0;
	@%p4 bra 	$L__BB4_3;
	mul.wide.s32 	%rd6, %r3, 4;
	add.s64 	%rd7, %rd2, %rd6;
	ld.global.f32 	%f1, [%rd7];
	mul.wide.s32 	%rd8, %r4, 4;
	add.s64 	%rd9, %rd1, %rd8;
	ld.global.f32 	%f2, [%rd9];
	sub.f32 	%f3, %f1, %f2;
	st.global.f32 	[%rd7], %f3;
	bra.uni 	$L__BB4_4;
$L__BB4_3:
	mul.wide.s32 	%rd10, %r3, 4;
	add.s64 	%rd11, %rd2, %rd10;
	ld.global.f32 	%f4, [%rd11];
	mul.wide.s32 	%rd12, %r4, 4;
	add.s64 	%rd13, %rd1, %rd12;
	ld.global.f32 	%f5, [%rd13];
	sub.f32 	%f6, %f4, %f5;
	cvta.to.global.u64 	%rd14, %rd3;
	add.s64 	%rd15, %rd14, %rd12;
	st.global.f32 	[%rd15], %f6;
$L__BB4_4:
	ret;

}
	// .globl	_Z18kernel_gpuMultiplyPfiiiiS_iibS_
.visible .entry _Z18kernel_gpuMultiplyPfiiiiS_iibS_(
	.param .u64 .ptr .align 1 _Z18kernel_gpuMultiplyPfiiiiS_iibS__param_0,
	.param .u32 _Z18kernel_gpuMultiplyPfiiiiS_iibS__param_1,
	.param .u32 _Z18kernel_gpuMultiplyPfiiiiS_iibS__param_2,
	.param .u32 _Z18kernel_gpuMultiplyPfiiiiS_iibS__param_3,
	.param .u32 _Z18kernel_gpuMultiplyPfiiiiS_iibS__param_4,
	.param .u64 .ptr .align 1 _Z18kernel_gpuMultiplyPfiiiiS_iibS__param_5,
	.param .u32 _Z18kernel_gpuMultiplyPfiiiiS_iibS__param_6,
	.param .u32 _Z18kernel_gpuMultiplyPfiiiiS_iibS__param_7,
	.param .u8 _Z18kernel_gpuMultiplyPfiiiiS_iibS__param_8,
	.param .u64 .ptr .align 1 _Z18kernel_gpuMultiplyPfiiiiS_iibS__param_9
)
{
	.reg .pred 	%p<5>;
	.reg .b16 	%rs<2>;
	.reg .b32 	%r<20>;
	.reg .b32 	%f<7>;
	.reg .b64 	%rd<16>;

	ld.param.u64 	%rd4, [_Z18kernel_gpuMultiplyPfiiiiS_iibS__param_0];
	ld.param.u32 	%r5, [_Z18kernel_gpuMultiplyPfiiiiS_iibS__param_1];
	ld.param.u32 	%r6, [_Z18kernel_gpuMultiplyPfiiiiS_iibS__param_3];
	ld.param.u32 	%r7, [_Z18kernel_gpuMultiplyPfiiiiS_iibS__param_4];
	ld.param.u64 	%rd5, [_Z18kernel_gpuMultiplyPfiiiiS_iibS__param_5];
	ld.param.u32 	%r9, [_Z18kernel_gpuMultiplyPfiiiiS_iibS__param_6];
	ld.param.u32 	%r10, [_Z18kernel_gpuMultiplyPfiiiiS_iibS__param_7];
	ld.param.s8 	%rs1, [_Z18kernel_gpuMultiplyPfiiiiS_iibS__param_8];
	ld.param.u64 	%rd3, [_Z18kernel_gpuMultiplyPfiiiiS_iibS__param_9];
	cvta.to.global.u64 	%rd1, %rd5;
	cvta.to.global.u64 	%rd2, %rd4;
	mov.u32 	%r11, %ctaid.x;
	mov.u32 	%r12, %ntid.x;
	mov.u32 	%r13, %tid.x;
	mad.lo.s32 	%r1, %r11, %r12, %r13;
	mov.u32 	%r14, %ctaid.y;
	mov.u32 	%r15, %ntid.y;
	mov.u32 	%r16, %tid.y;
	mad.lo.s32 	%r17, %r14, %r15, %r16;
	setp.ge.s32 	%p1, %r1, %r10;
	setp.ge.s32 	%p2, %r17, %r9;
	or.pred  	%p3, %p1, %p2;
	@%p3 bra 	$L__BB5_4;
	add.s32 	%r18, %r6, %r1;
	add.s32 	%r19, %r7, %r17;
	mad.lo.s32 	%r3, %r18, %r5, %r19;
	mad.lo.s32 	%r4, %r9, %r1, %r17;
	setp.eq.s16 	%p4, %rs1, 0;
	@%p4 bra 	$L__BB5_3;
	mul.wide.s32 	%rd6, %r3, 4;
	add.s64 	%rd7, %rd2, %rd6;
	ld.global.f32 	%f1, [%rd7];
	mul.wide.s32 	%rd8, %r4, 4;
	add.s64 	%rd9, %rd1, %rd8;
	ld.global.f32 	%f2, [%rd9];
	mul.f32 	%f3, %f1, %f2;
	st.global.f32 	[%rd7], %f3;
	bra.uni 	$L__BB5_4;
$L__BB5_3:
	mul.wide.s32 	%rd10, %r3, 4;
	add.s64 	%rd11, %rd2, %rd10;
	ld.global.f32 	%f4, [%rd11];
	mul.wide.s32 	%rd12, %r4, 4;
	add.s64 	%rd13, %rd1, %rd12;
	ld.global.f32 	%f5, [%rd13];
	mul.f32 	%f6, %f4, %f5;
	cvta.to.global.u64 	%rd14, %rd3;
	add.s64 	%rd15, %rd14, %rd12;
	st.global.f32 	[%rd15], %f6;
$L__BB5_4:
	ret;

}
	// .globl	_Z16kernel_gpuDividePfiiiiS_iibS_
.visible .entry _Z16kernel_gpuDividePfiiiiS_iibS_(
	.param .u64 .ptr .align 1 _Z16kernel_gpuDividePfiiiiS_iibS__param_0,
	.param .u32 _Z16kernel_gpuDividePfiiiiS_iibS__param_1,
	.param .u32 _Z16kernel_gpuDividePfiiiiS_iibS__param_2,
	.param .u32 _Z16kernel_gpuDividePfiiiiS_iibS__param_3,
	.param .u32 _Z16kernel_gpuDividePfiiiiS_iibS__param_4,
	.param .u64 .ptr .align 1 _Z16kernel_gpuDividePfiiiiS_iibS__param_5,
	.param .u32 _Z16kernel_gpuDividePfiiiiS_iibS__param_6,
	.param .u32 _Z16kernel_gpuDividePfiiiiS_iibS__param_7,
	.param .u8 _Z16kernel_gpuDividePfiiiiS_iibS__param_8,
	.param .u64 .ptr .align 1 _Z16kernel_gpuDividePfiiiiS_iibS__param_9
)
{
	.reg .pred 	%p<5>;
	.reg .b16 	%rs<2>;
	.reg .b32 	%r<20>;
	.reg .b32 	%f<7>;
	.reg .b64 	%rd<16>;

	ld.param.u64 	%rd4, [_Z16kernel_gpuDividePfiiiiS_iibS__param_0];
	ld.param.u32 	%r5, [_Z16kernel_gpuDividePfiiiiS_iibS__param_1];
	ld.param.u32 	%r6, [_Z16kernel_gpuDividePfiiiiS_iibS__param_3];
	ld.param.u32 	%r7, [_Z16kernel_gpuDividePfiiiiS_iibS__param_4];
	ld.param.u64 	%rd5, [_Z16kernel_gpuDividePfiiiiS_iibS__param_5];
	ld.param.u32 	%r9, [_Z16kernel_gpuDividePfiiiiS_iibS__param_6];
	ld.param.u32 	%r10, [_Z16kernel_gpuDividePfiiiiS_iibS__param_7];
	ld.param.s8 	%rs1, [_Z16kernel_gpuDividePfiiiiS_iibS__param_8];
	ld.param.u64 	%rd3, [_Z16kernel_gpuDividePfiiiiS_iibS__param_9];
	cvta.to.global.u64 	%rd1, %rd5;
	cvta.to.global.u64 	%rd2, %rd4;
	mov.u32 	%r11, %ctaid.x;
	mov.u32 	%r12, %ntid.x;
	mov.u32 	%r13, %tid.x;
	mad.lo.s32 	%r1, %r11, %r12, %r13;
	mov.u32 	%r14, %ctaid.y;
	mov.u32 	%r15, %ntid.y;
	mov.u32 	%r16, %tid.y;
	mad.lo.s32 	%r17, %r14, %r15, %r16;
	setp.ge.s32 	%p1, %r1, %r10;
	setp.ge.s32 	%p2, %r17, %r9;
	or.pred  	%p3, %p1, %p2;
	@%p3 bra 	$L__BB6_4;
	add.s32 	%r18, %r6, %r1;
	add.s32 	%r19, %r7, %r17;
	mad.lo.s32 	%r3, %r18, %r5, %r19;
	mad.lo.s32 	%r4, %r9, %r1, %r17;
	setp.eq.s16 	%p4, %rs1, 0;
	@%p4 bra 	$L__BB6_3;
	mul.wide.s32 	%rd6, %r3, 4;
	add.s64 	%rd7, %rd2, %rd6;
	ld.global.f32 	%f1, [%rd7];
	mul.wide.s32 	%rd8, %r4, 4;
	add.s64 	%rd9, %rd1, %rd8;
	ld.global.f32 	%f2, [%rd9];
	div.rn.f32 	%f3, %f1, %f2;
	st.global.f32 	[%rd7], %f3;
	bra.uni 	$L__BB6_4;
$L__BB6_3:
	mul.wide.s32 	%rd10, %r3, 4;
	add.s64 	%rd11, %rd2, %rd10;
	ld.global.f32 	%f4, [%rd11];
	mul.wide.s32 	%rd12, %r4, 4;
	add.s64 	%rd13, %rd1, %rd12;
	ld.global.f32 	%f5, [%rd13];
	div.rn.f32 	%f6, %f4, %f5;
	cvta.to.global.u64 	%rd14, %rd3;
	add.s64 	%rd15, %rd14, %rd12;
	st.global.f32 	[%rd15], %f6;
$L__BB6_4:
	ret;

}


// ===== COMPILED SASS (sm_100) =====

	.target	sm_100

	.elftype	@"ET_EXEC"


//--------------------- .note.nv.tkinfo           --------------------------
	.section	.note.nv.tkinfo,"",@"SHT_NOTE"
	.sectionflags	@"SHF_NOTE_NV_TKINFO"
	.tkinfo
        /*0018*/ 	.word	0x00000002
        /*0030*/ 	.string	""
        /*0030*/ 	.string	"ptxas"
        /*0030*/ 	.string	"Cuda compilation tools, release 13.0, V13.0.88"
        /*0030*/ 	.string	"Build cuda_13.0.r13.0/compiler.36424714_0"
        /*0030*/ 	.string	"-arch sm_100 -m 64 "



//--------------------- .note.nv.cuinfo           --------------------------
	.section	.note.nv.cuinfo,"",@"SHT_NOTE"
	.sectionflags	@"SHF_NOTE_NV_CUINFO"
        /*0018*/ 	.short	0x0002
        /*001a*/ 	.short	0x0064
        /*001c*/ 	.short	0x0082
	.zero		2


//--------------------- .nv.info                  --------------------------
	.section	.nv.info,"",@"SHT_CUDA_INFO"
	.align	4


	//----- nvinfo : EIATTR_REGCOUNT
	.align		4
        /*0000*/ 	.byte	0x04, 0x2f
        /*0002*/ 	.short	(.L_6 - .L_5)
	.align		4
.L_5:
        /*0004*/ 	.word	index@(_Z10testKernelv)
        /*0008*/ 	.word	0x00000018


	//----- nvinfo : EIATTR_FRAME_SIZE
	.align		4
.L_6:
        /*000c*/ 	.byte	0x04, 0x11
        /*000e*/ 	.short	(.L_8 - .L_7)
	.align		4
.L_7:
        /*0010*/ 	.word	index@(_Z10testKernelv)
        /*0014*/ 	.word	0x00000008


	//----- nvinfo : EIATTR_REGCOUNT
	.align		4
.L_8:
        /*0018*/ 	.byte	0x04, 0x2f
        /*001a*/ 	.short	(.L_10 - .L_9)
	.align		4
.L_9:
        /*001c*/ 	.word	index@(_Z23testKernel_doubleValuesPfiS_)
        /*0020*/ 	.word	0x0000000a


	//----- nvinfo : EIATTR_FRAME_SIZE
	.align		4
.L_10:
        /*0024*/ 	.byte	0x04, 0x11
        /*0026*/ 	.short	(.L_12 - .L_11)
	.align		4
.L_11:
        /*0028*/ 	.word	index@(_Z23testKernel_doubleValuesPfiS_)
        /*002c*/ 	.word	0x00000000


	//----- nvinfo : EIATTR_REGCOUNT
	.align		4
.L_12:
        /*0030*/ 	.byte	0x04, 0x2f
        /*0032*/ 	.short	(.L_14 - .L_13)
	.align		4
.L_13:
        /*0034*/ 	.word	index@(_Z22kernal_printSubsectionPfiiiiii)
        /*0038*/ 	.word	0x00000022


	//----- nvinfo : EIATTR_FRAME_SIZE
	.align		4
.L_14:
        /*003c*/ 	.byte	0x04, 0x11
        /*003e*/ 	.short	(.L_16 - .L_15)
	.align		4
.L_15:
        /*0040*/ 	.word	index@(_Z22kernal_printSubsectionPfiiiiii)
        /*0044*/ 	.word	0x00000018


	//----- nvinfo : EIATTR_REGCOUNT
	.align		4
.L_16:
        /*0048*/ 	.byte	0x04, 0x2f
        /*004a*/ 	.short	(.L_18 - .L_17)
	.align		4
.L_17:
        /*004c*/ 	.word	index@(_Z18kernel_gpuBasicOpsiPfiiPiiS0_iS_iibS_)
        /*0050*/ 	.word	0x00000018


	//----- nvinfo : EIATTR_FRAME_SIZE
	.align		4
.L_18:
        /*0054*/ 	.byte	0x04, 0x11
        /*0056*/ 	.short	(.L_20 - .L_19)
	.align		4
.L_19:
        /*0058*/ 	.word	index@(_Z18kernel_gpuBasicOpsiPfiiPiiS0_iS_iibS_)
        /*005c*/ 	.word	0x00000010


	//----- nvinfo : EIATTR_REGCOUNT
	.align		4
.L_20:
        /*0060*/ 	.byte	0x04, 0x2f
        /*0062*/ 	.short	(.L_22 - .L_21)
	.align		4
.L_21:
        /*0064*/ 	.word	index@(_Z18kernel_gpuSubtractPfiiiiS_iibS_)
        /*0068*/ 	.word	0x0000000e


	//----- nvinfo : EIATTR_FRAME_SIZE
	.align		4
.L_22:
        /*006c*/ 	.byte	0x04, 0x11
        /*006e*/ 	.short	(.L_24 - .L_23)
	.align		4
.L_23:
        /*0070*/ 	.word	index@(_Z18kernel_gpuSubtractPfiiiiS_iibS_)
        /*0074*/ 	.word	0x00000000


	//----- nvinfo : EIATTR_REGCOUNT
	.align		4
.L_24:
        /*0078*/ 	.byte	0x04, 0x2f
        /*007a*/ 	.short	(.L_26 - .L_25)
	.align		4
.L_25:
        /*007c*/ 	.word	index@(_Z18kernel_gpuMultiplyPfiiiiS_iibS_)
        /*0080*/ 	.word	0x0000000e


	//----- nvinfo : EIATTR_FRAME_SIZE
	.align		4
.L_26:
        /*0084*/ 	.byte	0x04, 0x11
        /*0086*/ 	.short	(.L_28 - .L_27)
	.align		4
.L_27:
        /*0088*/ 	.word	index@(_Z18kernel_gpuMultiplyPfiiiiS_iibS_)
        /*008c*/ 	.word	0x00000000


	//----- nvinfo : EIATTR_REGCOUNT
	.align		4
.L_28:
        /*0090*/ 	.byte	0x04, 0x2f
        /*0092*/ 	.short	(.L_30 - .L_29)
	.align		4
.L_29:
        /*0094*/ 	.word	index@(_Z16kernel_gpuDividePfiiiiS_iibS_)
        /*0098*/ 	.word	0x00000011


	//----- nvinfo : EIATTR_FRAME_SIZE
	.align		4
.L_30:
        /*009c*/ 	.byte	0x04, 0x11
        /*009e*/ 	.short	(.L_32 - .L_31)
	.align		4
.L_31:
        /*00a0*/ 	.word	index@($__internal_0_$__cuda_sm3x_div_rn_noftz_f32_slowpath)
        /*00a4*/ 	.word	0x00000000


	//----- nvinfo : EIATTR_FRAME_SIZE
	.align		4
.L_32:
        /*00a8*/ 	.byte	0x04, 0x11
        /*00aa*/ 	.short	(.L_34 - .L_33)
	.align		4
.L_33:
        /*00ac*/ 	.word	index@(_Z16kernel_gpuDividePfiiiiS_iibS_)
        /*00b0*/ 	.word	0x00000000


	//----- nvinfo : EIATTR_MIN_STACK_SIZE
	.align		4
.L_34:
        /*00b4*/ 	.byte	0x04, 0x12
        /*00b6*/ 	.short	(.L_36 - .L_35)
	.align		4
.L_35:
        /*00b8*/ 	.word	index@(_Z16kernel_gpuDividePfiiiiS_iibS_)
        /*00bc*/ 	.word	0x00000000


	//----- nvinfo : EIATTR_MIN_STACK_SIZE
	.align		4
.L_36:
        /*00c0*/ 	.byte	0x04, 0x12
        /*00c2*/ 	.short	(.L_38 - .L_37)
	.align		4
.L_37:
        /*00c4*/ 	.word	index@(_Z18kernel_gpuMultiplyPfiiiiS_iibS_)
        /*00c8*/ 	.word	0x00000000


	//----- nvinfo : EIATTR_MIN_STACK_SIZE
	.align		4
.L_38:
        /*00cc*/ 	.byte	0x04, 0x12
        /*00ce*/ 	.short	(.L_40 - .L_39)
	.align		4
.L_39:
        /*00d0*/ 	.word	index@(_Z18kernel_gpuSubtractPfiiiiS_iibS_)
        /*00d4*/ 	.word	0x00000000


	//----- nvinfo : EIATTR_MIN_STACK_SIZE
	.align		4
.L_40:
        /*00d8*/ 	.byte	0x04, 0x12
        /*00da*/ 	.short	(.L_42 - .L_41)
	.align		4
.L_41:
        /*00dc*/ 	.word	index@(_Z18kernel_gpuBasicOpsiPfiiPiiS0_iS_iibS_)
        /*00e0*/ 	.word	0x00000010


	//----- nvinfo : EIATTR_MIN_STACK_SIZE
	.align		4
.L_42:
        /*00e4*/ 	.byte	0x04, 0x12
        /*00e6*/ 	.short	(.L_44 - .L_43)
	.align		4
.L_43:
        /*00e8*/ 	.word	index@(_Z22kernal_printSubsectionPfiiiiii)
        /*00ec*/ 	.word	0x00000018


	//----- nvinfo : EIATTR_MIN_STACK_SIZE
	.align		4
.L_44:
        /*00f0*/ 	.byte	0x04, 0x12
        /*00f2*/ 	.short	(.L_46 - .L_45)
	.align		4
.L_45:
        /*00f4*/ 	.word	index@(_Z23testKernel_doubleValuesPfiS_)
        /*00f8*/ 	.word	0x00000000


	//----- nvinfo : EIATTR_MIN_STACK_SIZE
	.align		4
.L_46:
        /*00fc*/ 	.byte	0x04, 0x12
        /*00fe*/ 	.short	(.L_48 - .L_47)
	.align		4
.L_47:
        /*0100*/ 	.word	index@(_Z10testKernelv)
        /*0104*/ 	.word	0x00000008
.L_48:


//--------------------- .nv.compat                --------------------------
	.section	.nv.compat,"",@"SHT_CUDA_COMPAT_INFO"
	.align	4
        /*0000*/ 	.byte	0x02, 0x09, 0x00, 0x00, 0x02, 0x02, 0x01, 0x00, 0x02, 0x05, 0x05, 0x00, 0x03, 0x07, 0x01, 0x01
        /*0010*/ 	.byte	0x02, 0x03, 0x00, 0x00, 0x02, 0x06, 0x01, 0x00, 0x04, 0x0b, 0x08, 0x00, 0x01, 0x00, 0x00, 0x00
        /*0020*/ 	.byte	0x00, 0x00, 0x00, 0x00


//--------------------- .nv.info._Z16kernel_gpuDividePfiiiiS_iibS_ --------------------------
	.section	.nv.info._Z16kernel_gpuDividePfiiiiS_iibS_,"",@"SHT_CUDA_INFO"
	.sectionflags	@""
	.align	4


	//----- nvinfo : EIATTR_CUDA_API_VERSION
	.align		4
        /*0000*/ 	.byte	0x04, 0x37
        /*0002*/ 	.short	(.L_50 - .L_49)
.L_49:
        /*0004*/ 	.word	0x00000082


	//----- nvinfo : EIATTR_KPARAM_INFO
	.align		4
.L_50:
        /*0008*/ 	.byte	0x04, 0x17
        /*000a*/ 	.short	(.L_52 - .L_51)
.L_51:
        /*000c*/ 	.word	0x00000000
        /*0010*/ 	.short	0x0009
        /*0012*/ 	.short	0x0030
        /*0014*/ 	.byte	0x00, 0xf5, 0x21, 0x00


	//----- nvinfo : EIATTR_KPARAM_INFO
	.align		4
.L_52:
        /*0018*/ 	.byte	0x04, 0x17
        /*001a*/ 	.short	(.L_54 - .L_53)
.L_53:
        /*001c*/ 	.word	0x00000000
        /*0020*/ 	.short	0x0008
        /*0022*/ 	.short	0x0028
        /*0024*/ 	.byte	0x00, 0xf0, 0x05, 0x00


	//----- nvinfo : EIATTR_KPARAM_INFO
	.align		4
.L_54:
        /*0028*/ 	.byte	0x04, 0x17
        /*002a*/ 	.short	(.L_56 - .L_55)
.L_55:
        /*002c*/ 	.word	0x00000000
        /*0030*/ 	.short	0x0007
        /*0032*/ 	.short	0x0024
        /*0034*/ 	.byte	0x00, 0xf0, 0x11, 0x00


	//----- nvinfo : EIATTR_KPARAM_INFO
	.align		4
.L_56:
        /*0038*/ 	.byte	0x04, 0x17
        /*003a*/ 	.short	(.L_58 - .L_57)
.L_57:
        /*003c*/ 	.word	0x00000000
        /*0040*/ 	.short	0x0006
        /*0042*/ 	.short	0x0020
        /*0044*/ 	.byte	0x00, 0xf0, 0x11, 0x00


	//----- nvinfo : EIATTR_KPARAM_INFO
	.align		4
.L_58:
        /*0048*/ 	.byte	0x04, 0x17
        /*004a*/ 	.short	(.L_60 - .L_59)
.L_59:
        /*004c*/ 	.word	0x00000000
        /*0050*/ 	.short	0x0005
        /*0052*/ 	.short	0x0018
        /*0054*/ 	.byte	0x00, 0xf5, 0x21, 0x00


	//----- nvinfo : EIATTR_KPARAM_INFO
	.align		4
.L_60:
        /*0058*/ 	.byte	0x04, 0x17
        /*005a*/ 	.short	(.L_62 - .L_61)
.L_61:
        /*005c*/ 	.word	0x00000000
        /*0060*/ 	.short	0x0004
        /*0062*/ 	.short	0x0014
        /*0064*/ 	.byte	0x00, 0xf0, 0x11, 0x00


	//----- nvinfo : EIATTR_KPARAM_INFO
	.align		4
.L_62:
        /*0068*/ 	.byte	0x04, 0x17
        /*006a*/ 	.short	(.L_64 - .L_63)
.L_63:
        /*006c*/ 	.word	0x00000000
        /*0070*/ 	.short	0x0003
        /*0072*/ 	.short	0x0010
        /*0074*/ 	.byte	0x00, 0xf0, 0x11, 0x00


	//----- nvinfo : EIATTR_KPARAM_INFO
	.align		4
.L_64:
        /*0078*/ 	.byte	0x04, 0x17
        /*007a*/ 	.short	(.L_66 - .L_65)
.L_65:
        /*007c*/ 	.word	0x00000000
        /*0080*/ 	.short	0x0002
        /*0082*/ 	.short	0x000c
        /*0084*/ 	.byte	0x00, 0xf0, 0x11, 0x00


	//----- nvinfo : EIATTR_KPARAM_INFO
	.align		4
.L_66:
        /*0088*/ 	.byte	0x04, 0x17
        /*008a*/ 	.short	(.L_68 - .L_67)
.L_67:
        /*008c*/ 	.word	0x00000000
        /*0090*/ 	.short	0x0001
        /*0092*/ 	.short	0x0008
        /*0094*/ 	.byte	0x00, 0xf0, 0x11, 0x00


	//----- nvinfo : EIATTR_KPARAM_INFO
	.align		4
.L_68:
        /*0098*/ 	.byte	0x04, 0x17
        /*009a*/ 	.short	(.L_70 - .L_69)
.L_69:
        /*009c*/ 	.word	0x00000000
        /*00a0*/ 	.short	0x0000
        /*00a2*/ 	.short	0x0000
        /*00a4*/ 	.byte	0x00, 0xf5, 0x21, 0x00


	//----- nvinfo : EIATTR_SPARSE_MMA_MASK
	.align		4
.L_70:
        /*00a8*/ 	.byte	0x03, 0x50
        /*00aa*/ 	.short	0x0000


	//----- nvinfo : EIATTR_MAXREG_COUNT
	.align		4
        /*00ac*/ 	.byte	0x03, 0x1b
        /*00ae*/ 	.short	0x00ff


	//----- nvinfo : EIATTR_MERCURY_ISA_VERSION
	.align		4
        /*00b0*/ 	.byte	0x03, 0x5f
        /*00b2*/ 	.short	0x0101


	//----- nvinfo : EIATTR_VRC_CTA_INIT_COUNT
	.align		4
        /*00b4*/ 	.byte	0x02, 0x4a
	.zero		1
	.zero		1


	//----- nvinfo : EIATTR_EXIT_INSTR_OFFSETS
	.align		4
        /*00b8*/ 	.byte	0x04, 0x1c
        /*00ba*/ 	.short	(.L_72 - .L_71)


	//   ....[0]....
.L_71:
        /*00bc*/ 	.word	0x000000c0


	//   ....[1]....
        /*00c0*/ 	.word	0x000002c0


	//   ....[2]....
        /*00c4*/ 	.word	0x00000440


	//----- nvinfo : EIATTR_CRS_STACK_SIZE
	.align		4
.L_72:
        /*00c8*/ 	.byte	0x04, 0x1e
        /*00ca*/ 	.short	(.L_74 - .L_73)
.L_73:
        /*00cc*/ 	.word	0x00000000


	//----- nvinfo : EIATTR_CBANK_PARAM_SIZE
	.align		4
.L_74:
        /*00d0*/ 	.byte	0x03, 0x19
        /*00d2*/ 	.short	0x0038


	//----- nvinfo : EIATTR_PARAM_CBANK
	.align		4
        /*00d4*/ 	.byte	0x04, 0x0a
        /*00d6*/ 	.short	(.L_76 - .L_75)
	.align		4
.L_75:
        /*00d8*/ 	.word	index@(.nv.constant0._Z16kernel_gpuDividePfiiiiS_iibS_)
        /*00dc*/ 	.short	0x0380
        /*00de*/ 	.short	0x0038


	//----- nvinfo : EIATTR_SW_WAR
	.align		4
.L_76:
        /*00e0*/ 	.byte	0x04, 0x36
        /*00e2*/ 	.short	(.L_78 - .L_77)
.L_77:
        /*00e4*/ 	.word	0x00000008
.L_78:


//--------------------- .nv.info._Z18kernel_gpuMultiplyPfiiiiS_iibS_ --------------------------
	.section	.nv.info._Z18kernel_gpuMultiplyPfiiiiS_iibS_,"",@"SHT_CUDA_INFO"
	.sectionflags	@""
	.align	4


	//----- nvinfo : EIATTR_CUDA_API_VERSION
	.align		4
        /*0000*/ 	.byte	0x04, 0x37
        /*0002*/ 	.short	(.L_80 - .L_79)
.L_79:
        /*0004*/ 	.word	0x00000082


	//----- nvinfo : EIATTR_KPARAM_INFO
	.align		4
.L_80:
        /*0008*/ 	.byte	0x04, 0x17
        /*000a*/ 	.short	(.L_82 - .L_81)
.L_81:
        /*000c*/ 	.word	0x00000000
        /*0010*/ 	.short	0x0009
        /*0012*/ 	.short	0x0030
        /*0014*/ 	.byte	0x00, 0xf5, 0x21, 0x00


	//----- nvinfo : EIATTR_KPARAM_INFO
	.align		4
.L_82:
        /*0018*/ 	.byte	0x04, 0x17
        /*001a*/ 	.short	(.L_84 - .L_83)
.L_83:
        /*001c*/ 	.word	0x00000000
        /*0020*/ 	.short	0x0008
        /*0022*/ 	.short	0x0028
        /*0024*/ 	.byte	0x00, 0xf0, 0x05, 0x00


	//----- nvinfo : EIATTR_KPARAM_INFO
	.align		4
.L_84:
        /*0028*/ 	.byte	0x04, 0x17
        /*002a*/ 	.short	(.L_86 - .L_85)
.L_85:
        /*002c*/ 	.word	0x00000000
        /*0030*/ 	.short	0x0007
        /*0032*/ 	.short	0x0024
        /*0034*/ 	.byte	0x00, 0xf0, 0x11, 0x00


	//----- nvinfo : EIATTR_KPARAM_INFO
	.align		4
.L_86:
        /*0038*/ 	.byte	0x04, 0x17
        /*003a*/ 	.short	(.L_88 - .L_87)
.L_87:
        /*003c*/ 	.word	0x00000000
        /*0040*/ 	.short	0x0006
        /*0042*/ 	.short	0x0020
        /*0044*/ 	.byte	0x00, 0xf0, 0x11, 0x00


	//----- nvinfo : EIATTR_KPARAM_INFO
	.align		4
.L_88:
        /*0048*/ 	.byte	0x04, 0x17
        /*004a*/ 	.short	(.L_90 - .L_89)
.L_89:
        /*004c*/ 	.word	0x00000000
        /*0050*/ 	.short	0x0005
        /*0052*/ 	.short	0x0018
        /*0054*/ 	.byte	0x00, 0xf5, 0x21, 0x00


	//----- nvinfo : EIATTR_KPARAM_INFO
	.align		4
.L_90:
        /*0058*/ 	.byte	0x04, 0x17
        /*005a*/ 	.short	(.L_92 - .L_91)
.L_91:
        /*005c*/ 	.word	0x00000000
        /*0060*/ 	.short	0x0004
        /*0062*/ 	.short	0x0014
        /*0064*/ 	.byte	0x00, 0xf0, 0x11, 0x00


	//----- nvinfo : EIATTR_KPARAM_INFO
	.align		4
.L_92:
        /*0068*/ 	.byte	0x04, 0x17
        /*006a*/ 	.short	(.L_94 - .L_93)
.L_93:
        /*006c*/ 	.word	0x00000000
        /*0070*/ 	.short	0x0003
        /*0072*/ 	.short	0x0010
        /*0074*/ 	.byte	0x00, 0xf0, 0x11, 0x00


	//----- nvinfo : EIATTR_KPARAM_INFO
	.align		4
.L_94:
        /*0078*/ 	.byte	0x04, 0x17
        /*007a*/ 	.short	(.L_96 - .L_95)
.L_95:
        /*007c*/ 	.word	0x00000000
        /*0080*/ 	.short	0x0002
        /*0082*/ 	.short	0x000c
        /*0084*/ 	.byte	0x00, 0xf0, 0x11, 0x00


	//----- nvinfo : EIATTR_KPARAM_INFO
	.align		4
.L_96:
        /*0088*/ 	.byte	0x04, 0x17
        /*008a*/ 	.short	(.L_98 - .L_97)
.L_97:
        /*008c*/ 	.word	0x00000000
        /*0090*/ 	.short	0x0001
        /*0092*/ 	.short	0x0008
        /*0094*/ 	.byte	0x00, 0xf0, 0x11, 0x00


	//----- nvinfo : EIATTR_KPARAM_INFO
	.align		4
.L_98:
        /*0098*/ 	.byte	0x04, 0x17
        /*009a*/ 	.short	(.L_100 - .L_99)
.L_99:
        /*009c*/ 	.word	0x00000000
        /*00a0*/ 	.short	0x0000
        /*00a2*/ 	.short	0x0000
        /*00a4*/ 	.byte	0x00, 0xf5, 0x21, 0x00


	//----- nvinfo : EIATTR_SPARSE_MMA_MASK
	.align		4
.L_100:
        /*00a8*/ 	.byte	0x03, 0x50
        /*00aa*/ 	.short	0x0000


	//----- nvinfo : EIATTR_MAXREG_COUNT
	.align		4
        /*00ac*/ 	.byte	0x03, 0x1b
        /*00ae*/ 	.short	0x00ff


	//----- nvinfo : EIATTR_MERCURY_ISA_VERSION
	.align		4
        /*00b0*/ 	.byte	0x03, 0x5f
        /*00b2*/ 	.short	0x0101


	//----- nvinfo : EIATTR_VRC_CTA_INIT_COUNT
	.align		4
        /*00b4*/ 	.byte	0x02, 0x4a
	.zero		1
	.zero		1


	//----- nvinfo : EIATTR_EXIT_INSTR_OFFSETS
	.align		4
        /*00b8*/ 	.byte	0x04, 0x1c
        /*00ba*/ 	.short	(.L_102 - .L_101)


	//   ....[0]....
.L_101:
        /*00bc*/ 	.word	0x000000c0


	//   ....[1]....
        /*00c0*/ 	.word	0x00000200


	//   ....[2]....
        /*00c4*/ 	.word	0x000002b0


	//----- nvinfo : EIATTR_CBANK_PARAM_SIZE
	.align		4
.L_102:
        /*00c8*/ 	.byte	0x03, 0x19
        /*00ca*/ 	.short	0x0038


	//----- nvinfo : EIATTR_PARAM_CBANK
	.align		4
        /*00cc*/ 	.byte	0x04, 0x0a
        /*00ce*/ 	.short	(.L_104 - .L_103)
	.align		4
.L_103:
        /*00d0*/ 	.word	index@(.nv.constant0._Z18kernel_gpuMultiplyPfiiiiS_iibS_)
        /*00d4*/ 	.short	0x0380
        /*00d6*/ 	.short	0x0038


	//----- nvinfo : EIATTR_SW_WAR
	.align		4
.L_104:
        /*00d8*/ 	.byte	0x04, 0x36
        /*00da*/ 	.short	(.L_106 - .L_105)
.L_105:
        /*00dc*/ 	.word	0x00000008
.L_106:


//--------------------- .nv.info._Z18kernel_gpuSubtractPfiiiiS_iibS_ --------------------------
	.section	.nv.info._Z18kernel_gpuSubtractPfiiiiS_iibS_,"",@"SHT_CUDA_INFO"
	.sectionflags	@""
	.align	4


	//----- nvinfo : EIATTR_CUDA_API_VERSION
	.align		4
        /*0000*/ 	.byte	0x04, 0x37
        /*0002*/ 	.short	(.L_108 - .L_107)
.L_107:
        /*0004*/ 	.word	0x00000082


	//----- nvinfo : EIATTR_KPARAM_INFO
	.align		4
.L_108:
        /*0008*/ 	.byte	0x04, 0x17
        /*000a*/ 	.short	(.L_110 - .L_109)
.L_109:
        /*000c*/ 	.word	0x00000000
        /*0010*/ 	.short	0x0009
        /*0012*/ 	.short	0x0030
        /*0014*/ 	.byte	0x00, 0xf5, 0x21, 0x00


	//----- nvinfo : EIATTR_KPARAM_INFO
	.align		4
.L_110:
        /*0018*/ 	.byte	0x04, 0x17
        /*001a*/ 	.short	(.L_112 - .L_111)
.L_111:
        /*001c*/ 	.word	0x00000000
        /*0020*/ 	.short	0x0008
        /*0022*/ 	.short	0x0028
        /*0024*/ 	.byte	0x00, 0xf0, 0x05, 0x00


	//----- nvinfo : EIATTR_KPARAM_INFO
	.align		4
.L_112:
        /*0028*/ 	.byte	0x04, 0x17
        /*002a*/ 	.short	(.L_114 - .L_113)
.L_113:
        /*002c*/ 	.word	0x00000000
        /*0030*/ 	.short	0x0007
        /*0032*/ 	.short	0x0024
        /*0034*/ 	.byte	0x00, 0xf0, 0x11, 0x00


	//----- nvinfo : EIATTR_KPARAM_INFO
	.align		4
.L_114:
        /*0038*/ 	.byte	0x04, 0x17
        /*003a*/ 	.short	(.L_116 - .L_115)
.L_115:
        /*003c*/ 	.word	0x00000000
        /*0040*/ 	.short	0x0006
        /*0042*/ 	.short	0x0020
        /*0044*/ 	.byte	0x00, 0xf0, 0x11, 0x00


	//----- nvinfo : EIATTR_KPARAM_INFO
	.align		4
.L_116:
        /*0048*/ 	.byte	0x04, 0x17
        /*004a*/ 	.short	(.L_118 - .L_117)
.L_117:
        /*004c*/ 	.word	0x00000000
        /*0050*/ 	.short	0x0005
        /*0052*/ 	.short	0x0018
        /*0054*/ 	.byte	0x00, 0xf5, 0x21, 0x00


	//----- nvinfo : EIATTR_KPARAM_INFO
	.align		4
.L_118:
        /*0058*/ 	.byte	0x04, 0x17
        /*005a*/ 	.short	(.L_120 - .L_119)
.L_119:
        /*005c*/ 	.word	0x00000000
        /*0060*/ 	.short	0x0004
        /*0062*/ 	.short	0x0014
        /*0064*/ 	.byte	0x00, 0xf0, 0x11, 0x00


	//----- nvinfo : EIATTR_KPARAM_INFO
	.align		4
.L_120:
        /*0068*/ 	.byte	0x04, 0x17
        /*006a*/ 	.short	(.L_122 - .L_121)
.L_121:
        /*006c*/ 	.word	0x00000000
        /*0070*/ 	.short	0x0003
        /*0072*/ 	.short	0x0010
        /*0074*/ 	.byte	0x00, 0xf0, 0x11, 0x00


	//----- nvinfo : EIATTR_KPARAM_INFO
	.align		4
.L_122:
        /*0078*/ 	.byte	0x04, 0x17
        /*007a*/ 	.short	(.L_124 - .L_123)
.L_123:
        /*007c*/ 	.word	0x00000000
        /*0080*/ 	.short	0x0002
        /*0082*/ 	.short	0x000c
        /*0084*/ 	.byte	0x00, 0xf0, 0x11, 0x00


	//----- nvinfo : EIATTR_KPARAM_INFO
	.align		4
.L_124:
        /*0088*/ 	.byte	0x04, 0x17
        /*008a*/ 	.short	(.L_126 - .L_125)
.L_125:
        /*008c*/ 	.word	0x00000000
        /*0090*/ 	.short	0x0001
        /*0092*/ 	.short	0x0008
        /*0094*/ 	.byte	0x00, 0xf0, 0x11, 0x00


	//----- nvinfo : EIATTR_KPARAM_INFO
	.align		4
.L_126:
        /*0098*/ 	.byte	0x04, 0x17
        /*009a*/ 	.short	(.L_128 - .L_127)
.L_127:
        /*009c*/ 	.word	0x00000000
        /*00a0*/ 	.short	0x0000
        /*00a2*/ 	.short	0x0000
        /*00a4*/ 	.byte	0x00, 0xf5, 0x21, 0x00


	//----- nvinfo : EIATTR_SPARSE_MMA_MASK
	.align		4
.L_128:
        /*00a8*/ 	.byte	0x03, 0x50
        /*00aa*/ 	.short	0x0000


	//----- nvinfo : EIATTR_MAXREG_COUNT
	.align		4
        /*00ac*/ 	.byte	0x03, 0x1b
        /*00ae*/ 	.short	0x00ff


	//----- nvinfo : EIATTR_MERCURY_ISA_VERSION
	.align		4
        /*00b0*/ 	.byte	0x03, 0x5f
        /*00b2*/ 	.short	0x0101


	//----- nvinfo : EIATTR_VRC_CTA_INIT_COUNT
	.align		4
        /*00b4*/ 	.byte	0x02, 0x4a
	.zero		1
	.zero		1


	//----- nvinfo : EIATTR_EXIT_INSTR_OFFSETS
	.align		4
        /*00b8*/ 	.byte	0x04, 0x1c
        /*00ba*/ 	.short	(.L_130 - .L_129)


	//   ....[0]....
.L_129:
        /*00bc*/ 	.word	0x000000c0


	//   ....[1]....
        /*00c0*/ 	.word	0x00000200


	//   ....[2]....
        /*00c4*/ 	.word	0x000002b0


	//----- nvinfo : EIATTR_CBANK_PARAM_SIZE
	.align		4
.L_130:
        /*00c8*/ 	.byte	0x03, 0x19
        /*00ca*/ 	.short	0x0038


	//----- nvinfo : EIATTR_PARAM_CBANK
	.align		4
        /*00cc*/ 	.byte	0x04, 0x0a
        /*00ce*/ 	.short	(.L_132 - .L_131)
	.align		4
.L_131:
        /*00d0*/ 	.word	index@(.nv.constant0._Z18kernel_gpuSubtractPfiiiiS_iibS_)
        /*00d4*/ 	.short	0x0380
        /*00d6*/ 	.short	0x0038


	//----- nvinfo : EIATTR_SW_WAR
	.align		4
.L_132:
        /*00d8*/ 	.byte	0x04, 0x36
        /*00da*/ 	.short	(.L_134 - .L_133)
.L_133:
        /*00dc*/ 	.word	0x00000008
.L_134:


//--------------------- .nv.info._Z18kernel_gpuBasicOpsiPfiiPiiS0_iS_iibS_ --------------------------
	.section	.nv.info._Z18kernel_gpuBasicOpsiPfiiPiiS0_iS_iibS_,"",@"SHT_CUDA_INFO"
	.sectionflags	@""
	.align	4


	//----- nvinfo : EIATTR_CUDA_API_VERSION
	.align		4
        /*0000*/ 	.byte	0x04, 0x37
        /*0002*/ 	.short	(.L_136 - .L_135)
.L_135:
        /*0004*/ 	.word	0x00000082


	//----- nvinfo : EIATTR_KPARAM_INFO
	.align		4
.L_136:
        /*0008*/ 	.byte	0x04, 0x17
        /*000a*/ 	.short	(.L_138 - .L_137)
.L_137:
        /*000c*/ 	.word	0x00000000
        /*0010*/ 	.short	0x000c
        /*0012*/ 	.short	0x0050
        /*0014*/ 	.byte	0x00, 0xf5, 0x21, 0x00


	//----- nvinfo : EIATTR_KPARAM_INFO
	.align		4
.L_138:
        /*0018*/ 	.byte	0x04, 0x17
        /*001a*/ 	.short	(.L_140 - .L_139)
.L_139:
        /*001c*/ 	.word	0x00000000
        /*0020*/ 	.short	0x000b
        /*0022*/ 	.short	0x0048
        /*0024*/ 	.byte	0x00, 0xf0, 0x05, 0x00


	//----- nvinfo : EIATTR_KPARAM_INFO
	.align		4
.L_140:
        /*0028*/ 	.byte	0x04, 0x17
        /*002a*/ 	.short	(.L_142 - .L_141)
.L_141:
        /*002c*/ 	.word	0x00000000
        /*0030*/ 	.short	0x000a
        /*0032*/ 	.short	0x0044
        /*0034*/ 	.byte	0x00, 0xf0, 0x11, 0x00


	//----- nvinfo : EIATTR_KPARAM_INFO
	.align		4
.L_142:
        /*0038*/ 	.byte	0x04, 0x17
        /*003a*/ 	.short	(.L_144 - .L_143)
.L_143:
        /*003c*/ 	.word	0x00000000
        /*0040*/ 	.short	0x0009
        /*0042*/ 	.short	0x0040
        /*0044*/ 	.byte	0x00, 0xf0, 0x11, 0x00


	//----- nvinfo : EIATTR_KPARAM_INFO
	.align		4
.L_144:
        /*0048*/ 	.byte	0x04, 0x17
        /*004a*/ 	.short	(.L_146 - .L_145)
.L_145:
        /*004c*/ 	.word	0x00000000
        /*0050*/ 	.short	0x0008
        /*0052*/ 	.short	0x0038
        /*0054*/ 	.byte	0x00, 0xf5, 0x21, 0x00


	//----- nvinfo : EIATTR_KPARAM_INFO
	.align		4
.L_146:
        /*0058*/ 	.byte	0x04, 0x17
        /*005a*/ 	.short	(.L_148 - .L_147)
.L_147:
        /*005c*/ 	.word	0x00000000
        /*0060*/ 	.short	0x0007
        /*0062*/ 	.short	0x0030
        /*0064*/ 	.byte	0x00, 0xf0, 0x11, 0x00


	//----- nvinfo : EIATTR_KPARAM_INFO
	.align		4
.L_148:
        /*0068*/ 	.byte	0x04, 0x17
        /*006a*/ 	.short	(.L_150 - .L_149)
.L_149:
        /*006c*/ 	.word	0x00000000
        /*0070*/ 	.short	0x0006
        /*0072*/ 	.short	0x0028
        /*0074*/ 	.byte	0x00, 0xf5, 0x21, 0x00


	//----- nvinfo : EIATTR_KPARAM_INFO
	.align		4
.L_150:
        /*0078*/ 	.byte	0x04, 0x17
        /*007a*/ 	.short	(.L_152 - .L_151)
.L_151:
        /*007c*/ 	.word	0x00000000
        /*0080*/ 	.short	0x0005
        /*0082*/ 	.short	0x0020
        /*0084*/ 	.byte	0x00, 0xf0, 0x11, 0x00


	//----- nvinfo : EIATTR_KPARAM_INFO
	.align		4
.L_152:
        /*0088*/ 	.byte	0x04, 0x17
        /*008a*/ 	.short	(.L_154 - .L_153)
.L_153:
        /*008c*/ 	.word	0x00000000
        /*0090*/ 	.short	0x0004
        /*0092*/ 	.short	0x0018
        /*0094*/ 	.byte	0x00, 0xf5, 0x21, 0x00


	//----- nvinfo : EIATTR_KPARAM_INFO
	.align		4
.L_154:
        /*0098*/ 	.byte	0x04, 0x17
        /*009a*/ 	.short	(.L_156 - .L_155)
.L_155:
        /*009c*/ 	.word	0x00000000
        /*00a0*/ 	.short	0x0003
        /*00a2*/ 	.short	0x0014
        /*00a4*/ 	.byte	0x00, 0xf0, 0x11, 0x00


	//----- nvinfo : EIATTR_KPARAM_INFO
	.align		4
.L_156:
        /*00a8*/ 	.byte	0x04, 0x17
        /*00aa*/ 	.short	(.L_158 - .L_157)
.L_157:
        /*00ac*/ 	.word	0x00000000
        /*00b0*/ 	.short	0x0002
        /*00b2*/ 	.short	0x0010
        /*00b4*/ 	.byte	0x00, 0xf0, 0x11, 0x00


	//----- nvinfo : EIATTR_KPARAM_INFO
	.align		4
.L_158:
        /*00b8*/ 	.byte	0x04, 0x17
        /*00ba*/ 	.short	(.L_160 - .L_159)
.L_159:
        /*00bc*/ 	.word	0x00000000
        /*00c0*/ 	.short	0x0001
        /*00c2*/ 	.short	0x0008
        /*00c4*/ 	.byte	0x00, 0xf5, 0x21, 0x00


	//----- nvinfo : EIATTR_KPARAM_INFO
	.align		4
.L_160:
        /*00c8*/ 	.byte	0x04, 0x17
        /*00ca*/ 	.short	(.L_162 - .L_161)
.L_161:
        /*00cc*/ 	.word	0x00000000
        /*00d0*/ 	.short	0x0000
        /*00d2*/ 	.short	0x0000
        /*00d4*/ 	.byte	0x00, 0xf0, 0x11, 0x00


	//----- nvinfo : EIATTR_SPARSE_MMA_MASK
	.align		4
.L_162:
        /*00d8*/ 	.byte	0x03, 0x50
        /*00da*/ 	.short	0x0000


	//----- nvinfo : EIATTR_MAXREG_COUNT
	.align		4
        /*00dc*/ 	.byte	0x03, 0x1b
        /*00de*/ 	.short	0x00ff


	//----- nvinfo : EIATTR_EXTERNS
	.align		4
        /*00e0*/ 	.byte	0x04, 0x0f
        /*00e2*/ 	.short	(.L_164 - .L_163)


	//   ....[0]....
	.align		4
.L_163:
        /*00e4*/ 	.word	index@(vprintf)


	//----- nvinfo : EIATTR_MERCURY_ISA_VERSION
	.align		4
.L_164:
        /*00e8*/ 	.byte	0x03, 0x5f
        /*00ea*/ 	.short	0x0101


	//----- nvinfo : EIATTR_VRC_CTA_INIT_COUNT
	.align		4
        /*00ec*/ 	.byte	0x02, 0x4a
	.zero		1
	.zero		1


	//----- nvinfo : EIATTR_SYSCALL_OFFSETS
	.align		4
        /*00f0*/ 	.byte	0x04, 0x46
        /*00f2*/ 	.short	(.L_166 - .L_165)


	//   ....[0]....
.L_165:
        /*00f4*/ 	.word	0x00000230


	//----- nvinfo : EIATTR_EXIT_INSTR_OFFSETS
	.align		4
.L_166:
        /*00f8*/ 	.byte	0x04, 0x1c
        /*00fa*/ 	.short	(.L_168 - .L_167)


	//   ....[0]....
.L_167:
        /*00fc*/ 	.word	0x00000110


	//   ....[1]....
        /*0100*/ 	.word	0x00000260


	//   ....[2]....
        /*0104*/ 	.word	0x00000330


	//   ....[3]....
        /*0108*/ 	.word	0x000003e0


	//----- nvinfo : EIATTR_CRS_STACK_SIZE
	.align		4
.L_168:
        /*010c*/ 	.byte	0x04, 0x1e
        /*010e*/ 	.short	(.L_170 - .L_169)
.L_169:
        /*0110*/ 	.word	0x00000000


	//----- nvinfo : EIATTR_CBANK_PARAM_SIZE
	.align		4
.L_170:
        /*0114*/ 	.byte	0x03, 0x19
        /*0116*/ 	.short	0x0058


	//----- nvinfo : EIATTR_PARAM_CBANK
	.align		4
        /*0118*/ 	.byte	0x04, 0x0a
        /*011a*/ 	.short	(.L_172 - .L_171)
	.align		4
.L_171:
        /*011c*/ 	.word	index@(.nv.constant0._Z18kernel_gpuBasicOpsiPfiiPiiS0_iS_iibS_)
        /*0120*/ 	.short	0x0380
        /*0122*/ 	.short	0x0058


	//----- nvinfo : EIATTR_SW_WAR
	.align		4
.L_172:
        /*0124*/ 	.byte	0x04, 0x36
        /*0126*/ 	.short	(.L_174 - .L_173)
.L_173:
        /*0128*/ 	.word	0x00000008
.L_174:


//--------------------- .nv.info._Z22kernal_printSubsectionPfiiiiii --------------------------
	.section	.nv.info._Z22kernal_printSubsectionPfiiiiii,"",@"SHT_CUDA_INFO"
	.sectionflags	@""
	.align	4


	//----- nvinfo : EIATTR_CUDA_API_VERSION
	.align		4
        /*0000*/ 	.byte	0x04, 0x37
        /*0002*/ 	.short	(.L_176 - .L_175)
.L_175:
        /*0004*/ 	.word	0x00000082


	//----- nvinfo : EIATTR_KPARAM_INFO
	.align		4
.L_176:
        /*0008*/ 	.byte	0x04, 0x17
        /*000a*/ 	.short	(.L_178 - .L_177)
.L_177:
        /*000c*/ 	.word	0x00000000
        /*0010*/ 	.short	0x0006
        /*0012*/ 	.short	0x001c
        /*0014*/ 	.byte	0x00, 0xf0, 0x11, 0x00


	//----- nvinfo : EIATTR_KPARAM_INFO
	.align		4
.L_178:
        /*0018*/ 	.byte	0x04, 0x17
        /*001a*/ 	.short	(.L_180 - .L_179)
.L_179:
        /*001c*/ 	.word	0x00000000
        /*0020*/ 	.short	0x0005
        /*0022*/ 	.short	0x0018
        /*0024*/ 	.byte	0x00, 0xf0, 0x11, 0x00


	//----- nvinfo : EIATTR_KPARAM_INFO
	.align		4
.L_180:
        /*0028*/ 	.byte	0x04, 0x17
        /*002a*/ 	.short	(.L_182 - .L_181)
.L_181:
        /*002c*/ 	.word	0x00000000
        /*0030*/ 	.short	0x0004
        /*0032*/ 	.short	0x0014
        /*0034*/ 	.byte	0x00, 0xf0, 0x11, 0x00


	//----- nvinfo : EIATTR_KPARAM_INFO
	.align		4
.L_182:
        /*0038*/ 	.byte	0x04, 0x17
        /*003a*/ 	.short	(.L_184 - .L_183)
.L_183:
        /*003c*/ 	.word	0x00000000
        /*0040*/ 	.short	0x0003
        /*0042*/ 	.short	0x0010
        /*0044*/ 	.byte	0x00, 0xf0, 0x11, 0x00


	//----- nvinfo : EIATTR_KPARAM_INFO
	.align		4
.L_184:
        /*0048*/ 	.byte	0x04, 0x17
        /*004a*/ 	.short	(.L_186 - .L_185)
.L_185:
        /*004c*/ 	.word	0x00000000
        /*0050*/ 	.short	0x0002
        /*0052*/ 	.short	0x000c
        /*0054*/ 	.byte	0x00, 0xf0, 0x11, 0x00


	//----- nvinfo : EIATTR_KPARAM_INFO
	.align		4
.L_186:
        /*0058*/ 	.byte	0x04, 0x17
        /*005a*/ 	.short	(.L_188 - .L_187)
.L_187:
        /*005c*/ 	.word	0x00000000
        /*0060*/ 	.short	0x0001
        /*0062*/ 	.short	0x0008
        /*0064*/ 	.byte	0x00, 0xf0, 0x11, 0x00


	//----- nvinfo : EIATTR_KPARAM_INFO
	.align		4
.L_188:
        /*0068*/ 	.byte	0x04, 0x17
        /*006a*/ 	.short	(.L_190 - .L_189)
.L_189:
        /*006c*/ 	.word	0x00000000
        /*0070*/ 	.short	0x0000
        /*0072*/ 	.short	0x0000
        /*0074*/ 	.byte	0x00, 0xf5, 0x21, 0x00


	//----- nvinfo : EIATTR_SPARSE_MMA_MASK
	.align		4
.L_190:
        /*0078*/ 	.byte	0x03, 0x50
        /*007a*/ 	.short	0x0000


	//----- nvinfo : EIATTR_MAXREG_COUNT
	.align		4
        /*007c*/ 	.byte	0x03, 0x1b
        /*007e*/ 	.short	0x00ff


	//----- nvinfo : EIATTR_EXTERNS
	.align		4
        /*0080*/ 	.byte	0x04, 0x0f
        /*0082*/ 	.short	(.L_192 - .L_191)


	//   ....[0]....
	.align		4
.L_191:
        /*0084*/ 	.word	index@(vprintf)


	//----- nvinfo : EIATTR_MERCURY_ISA_VERSION
	.align		4
.L_192:
        /*0088*/ 	.byte	0x03, 0x5f
        /*008a*/ 	.short	0x0101


	//----- nvinfo : EIATTR_VRC_CTA_INIT_COUNT
	.align		4
        /*008c*/ 	.byte	0x02, 0x4a
	.zero		1
	.zero		1


	//----- nvinfo : EIATTR_SYSCALL_OFFSETS
	.align		4
        /*0090*/ 	.byte	0x04, 0x46
        /*0092*/ 	.short	(.L_194 - .L_193)


	//   ....[0]....
.L_193:
        /*0094*/ 	.word	0x00000100


	//   ....[1]....
        /*0098*/ 	.word	0x000003c0


	//   ....[2]....
        /*009c*/ 	.word	0x000004f0


	//   ....[3]....
        /*00a0*/ 	.word	0x00000610


	//   ....[4]....
        /*00a4*/ 	.word	0x00000730


	//   ....[5]....
        /*00a8*/ 	.word	0x00000850


	//   ....[6]....
        /*00ac*/ 	.word	0x00000970


	//   ....[7]....
        /*00b0*/ 	.word	0x00000a90


	//   ....[8]....
        /*00b4*/ 	.word	0x00000ba0


	//   ....[9]....
        /*00b8*/ 	.word	0x00000cc0


	//   ....[10]....
        /*00bc*/ 	.word	0x00000de0


	//   ....[11]....
        /*00c0*/ 	.word	0x00000f00


	//   ....[12]....
        /*00c4*/ 	.word	0x00001020


	//   ....[13]....
        /*00c8*/ 	.word	0x00001140


	//   ....[14]....
        /*00cc*/ 	.word	0x00001260


	//   ....[15]....
        /*00d0*/ 	.word	0x00001380


	//   ....[16]....
        /*00d4*/ 	.word	0x000014a0


	//   ....[17]....
        /*00d8*/ 	.word	0x000016e0


	//   ....[18]....
        /*00dc*/ 	.word	0x00001850


	//   ....[19]....
        /*00e0*/ 	.word	0x00001970


	//   ....[20]....
        /*00e4*/ 	.word	0x00001a90


	//   ....[21]....
        /*00e8*/ 	.word	0x00001bb0


	//   ....[22]....
        /*00ec*/ 	.word	0x00001cd0


	//   ....[23]....
        /*00f0*/ 	.word	0x00001df0


	//   ....[24]....
        /*00f4*/ 	.word	0x00001f10


	//   ....[25]....
        /*00f8*/ 	.word	0x000020e0


	//   ....[26]....
        /*00fc*/ 	.word	0x00002230


	//   ....[27]....
        /*0100*/ 	.word	0x00002350


	//   ....[28]....
        /*0104*/ 	.word	0x00002470


	//   ....[29]....
        /*0108*/ 	.word	0x00002630


	//   ....[30]....
        /*010c*/ 	.word	0x000027c0


	//   ....[31]....
        /*0110*/ 	.word	0x000028f0


	//   ....[32]....
        /*0114*/ 	.word	0x00002970


	//   ....[33]....
        /*0118*/ 	.word	0x00002af0


	//   ....[34]....
        /*011c*/ 	.word	0x00002c20


	//   ....[35]....
        /*0120*/ 	.word	0x00002c90


	//   ....[36]....
        /*0124*/ 	.word	0x00002d00


	//   ....[37]....
        /*0128*/ 	.word	0x00002d70


	//----- nvinfo : EIATTR_EXIT_INSTR_OFFSETS
	.align		4
.L_194:
        /*012c*/ 	.byte	0x04, 0x1c
        /*012e*/ 	.short	(.L_196 - .L_195)


	//   ....[0]....
.L_195:
        /*0130*/ 	.word	0x00000130


	//   ....[1]....
        /*0134*/ 	.word	0x000029b0


	//   ....[2]....
        /*0138*/ 	.word	0x00002b70


	//   ....[3]....
        /*013c*/ 	.word	0x00002da0


	//----- nvinfo : EIATTR_CRS_STACK_SIZE
	.align		4
.L_196:
        /*0140*/ 	.byte	0x04, 0x1e
        /*0142*/ 	.short	(.L_198 - .L_197)
.L_197:
        /*0144*/ 	.word	0x00000000


	//----- nvinfo : EIATTR_CBANK_PARAM_SIZE
	.align		4
.L_198:
        /*0148*/ 	.byte	0x03, 0x19
        /*014a*/ 	.short	0x0020


	//----- nvinfo : EIATTR_PARAM_CBANK
	.align		4
        /*014c*/ 	.byte	0x04, 0x0a
        /*014e*/ 	.short	(.L_200 - .L_199)
	.align		4
.L_199:
        /*0150*/ 	.word	index@(.nv.constant0._Z22kernal_printSubsectionPfiiiiii)
        /*0154*/ 	.short	0x0380
        /*0156*/ 	.short	0x0020


	//----- nvinfo : EIATTR_SW_WAR
	.align		4
.L_200:
        /*0158*/ 	.byte	0x04, 0x36
        /*015a*/ 	.short	(.L_202 - .L_201)
.L_201:
        /*015c*/ 	.word	0x00000008
.L_202:


//--------------------- .nv.info._Z23testKernel_doubleValuesPfiS_ --------------------------
	.section	.nv.info._Z23testKernel_doubleValuesPfiS_,"",@"SHT_CUDA_INFO"
	.sectionflags	@""
	.align	4


	//----- nvinfo : EIATTR_CUDA_API_VERSION
	.align		4
        /*0000*/ 	.byte	0x04, 0x37
        /*0002*/ 	.short	(.L_204 - .L_203)
.L_203:
        /*0004*/ 	.word	0x00000082


	//----- nvinfo : EIATTR_KPARAM_INFO
	.align		4
.L_204:
        /*0008*/ 	.byte	0x04, 0x17
        /*000a*/ 	.short	(.L_206 - .L_205)
.L_205:
        /*000c*/ 	.word	0x00000000
        /*0010*/ 	.short	0x0002
        /*0012*/ 	.short	0x0010
        /*0014*/ 	.byte	0x00, 0xf5, 0x21, 0x00


	//----- nvinfo : EIATTR_KPARAM_INFO
	.align		4
.L_206:
        /*0018*/ 	.byte	0x04, 0x17
        /*001a*/ 	.short	(.L_208 - .L_207)
.L_207:
        /*001c*/ 	.word	0x00000000
        /*0020*/ 	.short	0x0001
        /*0022*/ 	.short	0x0008
        /*0024*/ 	.byte	0x00, 0xf0, 0x11, 0x00


	//----- nvinfo : EIATTR_KPARAM_INFO
	.align		4
.L_208:
        /*0028*/ 	.byte	0x04, 0x17
        /*002a*/ 	.short	(.L_210 - .L_209)
.L_209:
        /*002c*/ 	.word	0x00000000
        /*0030*/ 	.short	0x0000
        /*0032*/ 	.short	0x0000
        /*0034*/ 	.byte	0x00, 0xf5, 0x21, 0x00


	//----- nvinfo : EIATTR_SPARSE_MMA_MASK
	.align		4
.L_210:
        /*0038*/ 	.byte	0x03, 0x50
        /*003a*/ 	.short	0x0000


	//----- nvinfo : EIATTR_MAXREG_COUNT
	.align		4
        /*003c*/ 	.byte	0x03, 0x1b
        /*003e*/ 	.short	0x00ff


	//----- nvinfo : EIATTR_MERCURY_ISA_VERSION
	.align		4
        /*0040*/ 	.byte	0x03, 0x5f
        /*0042*/ 	.short	0x0101


	//----- nvinfo : EIATTR_VRC_CTA_INIT_COUNT
	.align		4
        /*0044*/ 	.byte	0x02, 0x4a
	.zero		1
	.zero		1


	//----- nvinfo : EIATTR_EXIT_INSTR_OFFSETS
	.align		4
        /*0048*/ 	.byte	0x04, 0x1c
        /*004a*/ 	.short	(.L_212 - .L_211)


	//   ....[0]....
.L_211:
        /*004c*/ 	.word	0x00000070


	//   ....[1]....
        /*0050*/ 	.word	0x00000100


	//----- nvinfo : EIATTR_CBANK_PARAM_SIZE
	.align		4
.L_212:
        /*0054*/ 	.byte	0x03, 0x19
        /*0056*/ 	.short	0x0018


	//----- nvinfo : EIATTR_PARAM_CBANK
	.align		4
        /*0058*/ 	.byte	0x04, 0x0a
        /*005a*/ 	.short	(.L_214 - .L_213)
	.align		4
.L_213:
        /*005c*/ 	.word	index@(.nv.constant0._Z23testKernel_doubleValuesPfiS_)
        /*0060*/ 	.short	0x0380
        /*0062*/ 	.short	0x0018


	//----- nvinfo : EIATTR_SW_WAR
	.align		4
.L_214:
        /*0064*/ 	.byte	0x04, 0x36
        /*0066*/ 	.short	(.L_216 - .L_215)
.L_215:
        /*0068*/ 	.word	0x00000008
.L_216:


//--------------------- .nv.info._Z10testKernelv  --------------------------
	.section	.nv.info._Z10testKernelv,"",@"SHT_CUDA_INFO"
	.sectionflags	@""
	.align	4


	//----- nvinfo : EIATTR_CUDA_API_VERSION
	.align		4
        /*0000*/ 	.byte	0x04, 0x37
        /*0002*/ 	.short	(.L_218 - .L_217)
.L_217:
        /*0004*/ 	.word	0x00000082


	//----- nvinfo : EIATTR_SPARSE_MMA_MASK
	.align		4
.L_218:
        /*0008*/ 	.byte	0x03, 0x50
        /*000a*/ 	.short	0x0000


	//----- nvinfo : EIATTR_MAXREG_COUNT
	.align		4
        /*000c*/ 	.byte	0x03, 0x1b
        /*000e*/ 	.short	0x00ff


	//----- nvinfo : EIATTR_EXTERNS
	.align		4
        /*0010*/ 	.byte	0x04, 0x0f
        /*0012*/ 	.short	(.L_220 - .L_219)


	//   ....[0]....
	.align		4
.L_219:
        /*0014*/ 	.word	index@(vprintf)


	//----- nvinfo : EIATTR_MERCURY_ISA_VERSION
	.align		4
.L_220:
        /*0018*/ 	.byte	0x03, 0x5f
        /*001a*/ 	.short	0x0101


	//----- nvinfo : EIATTR_VRC_CTA_INIT_COUNT
	.align		4
        /*001c*/ 	.byte	0x02, 0x4a
	.zero		1
	.zero		1


	//----- nvinfo : EIATTR_SYSCALL_OFFSETS
	.align		4
        /*0020*/ 	.byte	0x04, 0x46
        /*0022*/ 	.short	(.L_222 - .L_221)


	//   ....[0]....
.L_221:
        /*0024*/ 	.word	0x00000110


	//----- nvinfo : EIATTR_EXIT_INSTR_OFFSETS
	.align		4
.L_222:
        /*0028*/ 	.byte	0x04, 0x1c
        /*002a*/ 	.short	(.L_224 - .L_223)


	//   ....[0]....
.L_223:
        /*002c*/ 	.word	0x00000120


	//----- nvinfo : EIATTR_SW_WAR
	.align		4
.L_224:
        /*0030*/ 	.byte	0x04, 0x36
        /*0032*/ 	.short	(.L_226 - .L_225)
.L_225:
        /*0034*/ 	.word	0x00000008
.L_226:


//--------------------- .nv.callgraph             --------------------------
	.section	.nv.callgraph,"",@"SHT_CUDA_CALLGRAPH"
	.align	4
	.sectionentsize	8
	.align		4
        /*0000*/ 	.word	0x00000000
	.align		4
        /*0004*/ 	.word	0xffffffff
	.align		4
        /*0008*/ 	.word	index@(_Z18kernel_gpuBasicOpsiPfiiPiiS0_iS_iibS_)
	.align		4
        /*000c*/ 	.word	index@(vprintf)
	.align		4
        /*0010*/ 	.word	index@(_Z22kernal_printSubsectionPfiiiiii)
	.align		4
        /*0014*/ 	.word	index@(vprintf)
	.align		4
        /*0018*/ 	.word	index@(_Z10testKernelv)
	.align		4
        /*001c*/ 	.word	index@(vprintf)
	.align		4
        /*0020*/ 	.word	0x00000000
	.align		4
        /*0024*/ 	.word	0xfffffffe
	.align		4
        /*0028*/ 	.word	0x00000000
	.align		4
        /*002c*/ 	.word	0xfffffffd
	.align		4
        /*0030*/ 	.word	0x00000000
	.align		4
        /*0034*/ 	.word	0xfffffffc


//--------------------- .nv.constant4             --------------------------
	.section	.nv.constant4,"a",@progbits
	.align	8
	.align		8
.nv.constant4:
        /*0000*/ 	.dword	$str
	.align		8
        /*0008*/ 	.dword	$str$1
	.align		8
        /*0010*/ 	.dword	$str$2
	.align		8
        /*0018*/ 	.dword	$str$3
	.align		8
        /*0020*/ 	.dword	$str$4
	.align		8
        /*0028*/ 	.dword	vprintf


//--------------------- .text._Z16kernel_gpuDividePfiiiiS_iibS_ --------------------------
	.section	.text._Z16kernel_gpuDividePfiiiiS_iibS_,"ax",@progbits
	.align	128
        .global         _Z16kernel_gpuDividePfiiiiS_iibS_
        .type           _Z16kernel_gpuDividePfiiiiS_iibS_,@function
        .size           _Z16kernel_gpuDividePfiiiiS_iibS_,(.L_x_76 - _Z16kernel_gpuDividePfiiiiS_iibS_)
        .other          _Z16kernel_gpuDividePfiiiiS_iibS_,@"STO_CUDA_ENTRY STV_DEFAULT"
_Z16kernel_gpuDividePfiiiiS_iibS_:
.text._Z16kernel_gpuDividePfiiiiS_iibS_:
[----:B------:R-:W-:Y:S01]  /*0000*/  LDC R1, c[0x0][0x37c] ;  /* 0x0000df00ff017b82 */ /* 0x000fe20000000800 */
[----:B------:R-:W0:Y:S07]  /*0010*/  S2R R0, SR_TID.Y ;  /* 0x0000000000007919 */ /* 0x000e2e0000002200 */
[----:B------:R-:W1:Y:S01]  /*0020*/  LDC R2, c[0x0][0x360] ;  /* 0x0000d800ff027b82 */ /* 0x000e620000000800 */
[----:B------:R-:W2:Y:S01]  /*0030*/  LDCU.64 UR8, c[0x0][0x3a0] ;  /* 0x00007400ff0877ac */ /* 0x000ea20008000a00 */
[----:B------:R-:W1:Y:S06]  /*0040*/  S2R R5, SR_TID.X ;  /* 0x0000000000057919 */ /* 0x000e6c0000002100 */
[----:B------:R-:W0:Y:S08]  /*0050*/  S2UR UR5, SR_CTAID.Y ;  /* 0x00000000000579c3 */ /* 0x000e300000002600 */
[----:B------:R-:W0:Y:S08]  /*0060*/  LDC R3, c[0x0][0x364] ;  /* 0x0000d900ff037b82 */ /* 0x000e300000000800 */
[----:B------:R-:W1:Y:S01]  /*0070*/  S2UR UR4, SR_CTAID.X ;  /* 0x00000000000479c3 */ /* 0x000e620000002500 */
[----:B0-----:R-:W-:-:S05]  /*0080*/  IMAD R3, R3, UR5, R0 ;  /* 0x0000000503037c24 */ /* 0x001fca000f8e0200 */
[----:B--2---:R-:W-:Y:S01]  /*0090*/  ISETP.GE.AND P0, PT, R3, UR8, PT ;  /* 0x0000000803007c0c */ /* 0x004fe2000bf06270 */
[----:B-1----:R-:W-:-:S05]  /*00a0*/  IMAD R2, R2, UR4, R5 ;  /* 0x0000000402027c24 */ /* 0x002fca000f8e0205 */
[----:B------:R-:W-:-:S13]  /*00b0*/  ISETP.GE.OR P0, PT, R2, UR9, P0 ;  /* 0x0000000902007c0c */ /* 0x000fda0008706670 */
[----:B------:R-:W-:Y:S05]  /*00c0*/  @P0 EXIT ;  /* 0x000000000000094d */ /* 0x000fea0003800000 */
[----:B------:R-:W0:Y:S01]  /*00d0*/  LDCU.U8 UR4, c[0x0][0x3a8] ;  /* 0x00007500ff0477ac */ /* 0x000e220008000000 */
[----:B------:R-:W1:Y:S01]  /*00e0*/  LDCU.64 UR10, c[0x0][0x390] ;  /* 0x00007200ff0a77ac */ /* 0x000e620008000a00 */
[----:B------:R-:W2:Y:S01]  /*00f0*/  LDCU UR5, c[0x0][0x388] ;  /* 0x00007100ff0577ac */ /* 0x000ea20008000800 */
[----:B------:R-:W3:Y:S01]  /*0100*/  LDCU.64 UR6, c[0x0][0x358] ;  /* 0x00006b00ff0677ac */ /* 0x000ee20008000a00 */
[----:B0-----:R-:W-:-:S04]  /*0110*/  UPRMT UR4, UR4, 0x8880, URZ ;  /* 0x0000888004047896 */ /* 0x001fc800080000ff */
[----:B------:R-:W-:Y:S01]  /*0120*/  UISETP.NE.AND UP0, UPT, UR4, URZ, UPT ;  /* 0x000000ff0400728c */ /* 0x000fe2000bf05270 */
[C---:B-1----:R-:W-:Y:S02]  /*0130*/  VIADD R0, R2.reuse, UR10 ;  /* 0x0000000a02007c36 */ /* 0x042fe40008000000 */
[----:B------:R-:W-:Y:S02]  /*0140*/  VIADD R5, R3, UR11 ;  /* 0x0000000b03057c36 */ /* 0x000fe40008000000 */
[----:B------:R-:W-:Y:S02]  /*0150*/  IMAD R2, R2, UR8, R3 ;  /* 0x0000000802027c24 */ /* 0x000fe4000f8e0203 */
[----:B--2---:R-:W-:Y:S02]  /*0160*/  IMAD R9, R0, UR5, R5 ;  /* 0x0000000500097c24 */ /* 0x004fe4000f8e0205 */
[----:B---3--:R-:W-:Y:S05]  /*0170*/  BRA.U !UP0, `(.L_x_0) ;  /* 0x0000000108547547 */ /* 0x008fea000b800000 */
[----:B------:R-:W0:Y:S08]  /*0180*/  LDC.64 R6, c[0x0][0x398] ;  /* 0x0000e600ff067b82 */ /* 0x000e300000000a00 */
[----:B------:R-:W1:Y:S01]  /*0190*/  LDC.64 R4, c[0x0][0x380] ;  /* 0x0000e000ff047b82 */ /* 0x000e620000000a00 */
[----:B0-----:R-:W-:-:S06]  /*01a0*/  IMAD.WIDE R2, R2, 0x4, R6 ;  /* 0x0000000402027825 */ /* 0x001fcc00078e0206 */
[----:B------:R-:W2:Y:S01]  /*01b0*/  LDG.E R3, desc[UR6][R2.64] ;  /* 0x0000000602037981 */ /* 0x000ea2000c1e1900 */
[----:B-1----:R-:W-:-:S05]  /*01c0*/  IMAD.WIDE R4, R9, 0x4, R4 ;  /* 0x0000000409047825 */ /* 0x002fca00078e0204 */
[----:B------:R-:W3:Y:S01]  /*01d0*/  LDG.E R0, desc[UR6][R4.64] ;  /* 0x0000000604007981 */ /* 0x000ee2000c1e1900 */
[----:B------:R-:W-:Y:S01]  /*01e0*/  BSSY.RECONVERGENT B0, `(.L_x_1) ;  /* 0x000000c000007945 */ /* 0x000fe20003800200 */
[----:B--2---:R-:W0:Y:S08]  /*01f0*/  MUFU.RCP R6, R3 ;  /* 0x0000000300067308 */ /* 0x004e300000001000 */
[----:B---3--:R-:W1:Y:S01]  /*0200*/  FCHK P0, R0, R3 ;  /* 0x0000000300007302 */ /* 0x008e620000000000 */
[----:B0-----:R-:W-:-:S04]  /*0210*/  FFMA R7, -R3, R6, 1 ;  /* 0x3f80000003077423 */ /* 0x001fc80000000106 */
[----:B------:R-:W-:-:S04]  /*0220*/  FFMA R7, R6, R7, R6 ;  /* 0x0000000706077223 */ /* 0x000fc80000000006 */
[----:B------:R-:W-:-:S04]  /*0230*/  FFMA R6, R0, R7, RZ ;  /* 0x0000000700067223 */ /* 0x000fc800000000ff */
[----:B------:R-:W-:-:S04]  /*0240*/  FFMA R8, -R3, R6, R0 ;  /* 0x0000000603087223 */ /* 0x000fc80000000100 */
[----:B------:R-:W-:Y:S01]  /*0250*/  FFMA R7, R7, R8, R6 ;  /* 0x0000000807077223 */ /* 0x000fe20000000006 */
[----:B-1----:R-:W-:Y:S06]  /*0260*/  @!P0 BRA `(.L_x_2) ;  /* 0x00000000000c8947 */ /* 0x002fec0003800000 */
[----:B------:R-:W-:-:S07]  /*0270*/  MOV R6, 0x290 ;  /* 0x0000029000067802 */ /* 0x000fce0000000f00 */
[----:B------:R-:W-:Y:S05]  /*0280*/  CALL.REL.NOINC `($__internal_0_$__cuda_sm3x_div_rn_noftz_f32_slowpath) ;  /* 0x0000000000707944 */ /* 0x000fea0003c00000 */
[----:B------:R-:W-:-:S07]  /*0290*/  IMAD.MOV.U32 R7, RZ, RZ, R0 ;  /* 0x000000ffff077224 */ /* 0x000fce00078e0000 */
.L_x_2:
[----:B------:R-:W-:Y:S05]  /*02a0*/  BSYNC.RECONVERGENT B0 ;  /* 0x0000000000007941 */ /* 0x000fea0003800200 */
.L_x_1:
[----:B------:R-:W-:Y:S01]  /*02b0*/  STG.E desc[UR6][R4.64], R7 ;  /* 0x0000000704007986 */ /* 0x000fe2000c101906 */
[----:B------:R-:W-:Y:S05]  /*02c0*/  EXIT ;  /* 0x000000000000794d */ /* 0x000fea0003800000 */
.L_x_0:
[----:B------:R-:W0:Y:S08]  /*02d0*/  LDC.64 R6, c[0x0][0x398] ;  /* 0x0000e600ff067b82 */ /* 0x000e300000000a00 */
[----:B------:R-:W1:Y:S01]  /*02e0*/  LDC.64 R4, c[0x0][0x380] ;  /* 0x0000e000ff047b82 */ /* 0x000e620000000a00 */
[----:B0-----:R-:W-:-:S05]  /*02f0*/  IMAD.WIDE R6, R2, 0x4, R6 ;  /* 0x0000000402067825 */ /* 0x001fca00078e0206 */
[----:B------:R-:W2:Y:S01]  /*0300*/  LDG.E R3, desc[UR6][R6.64] ;  /* 0x0000000606037981 */ /* 0x000ea2000c1e1900 */
[----:B-1----:R-:W-:-:S06]  /*0310*/  IMAD.WIDE R4, R9, 0x4, R4 ;  /* 0x0000000409047825 */ /* 0x002fcc00078e0204 */
        /* <DEDUP_REMOVED lines=10> */
[----:B------:R-:W-:Y:S01]  /*03c0*/  IMAD.MOV.U32 R0, RZ, RZ, R4 ;  /* 0x000000ffff007224 */ /* 0x000fe200078e0004 */
[----:B------:R-:W-:-:S07]  /*03d0*/  MOV R6, 0x3f0 ;  /* 0x000003f000067802 */ /* 0x000fce0000000f00 */
[----:B------:R-:W-:Y:S05]  /*03e0*/  CALL.REL.NOINC `($__internal_0_$__cuda_sm3x_div_rn_noftz_f32_slowpath) ;  /* 0x0000000000187944 */ /* 0x000fea0003c00000 */
[----:B------:R-:W-:-:S07]  /*03f0*/  IMAD.MOV.U32 R9, RZ, RZ, R0 ;  /* 0x000000ffff097224 */ /* 0x000fce00078e0000 */
.L_x_4:
[----:B------:R-:W-:Y:S05]  /*0400*/  BSYNC.RECONVERGENT B0 ;  /* 0x0000000000007941 */ /* 0x000fea0003800200 */
.L_x_3:
[----:B------:R-:W0:Y:S02]  /*0410*/  LDC.64 R4, c[0x0][0x3b0] ;  /* 0x0000ec00ff047b82 */ /* 0x000e240000000a00 */
[----:B0-----:R-:W-:-:S05]  /*0420*/  IMAD.WIDE R2, R2, 0x4, R4 ;  /* 0x0000000402027825 */ /* 0x001fca00078e0204 */
[----:B------:R-:W-:Y:S01]  /*0430*/  STG.E desc[UR6][R2.64], R9 ;  /* 0x0000000902007986 */ /* 0x000fe2000c101906 */
[----:B------:R-:W-:Y:S05]  /*0440*/  EXIT ;  /* 0x000000000000794d */ /* 0x000fea0003800000 */
        .weak           $__internal_0_$__cuda_sm3x_div_rn_noftz_f32_slowpath
        .type           $__internal_0_$__cuda_sm3x_div_rn_noftz_f32_slowpath,@function
        .size           $__internal_0_$__cuda_sm3x_div_rn_noftz_f32_slowpath,(.L_x_76 - $__internal_0_$__cuda_sm3x_div_rn_noftz_f32_slowpath)
$__internal_0_$__cuda_sm3x_div_rn_noftz_f32_slowpath:
[----:B------:R-:W-:Y:S01]  /*0450*/  SHF.R.U32.HI R8, RZ, 0x17, R3 ;  /* 0x00000017ff087819 */ /* 0x000fe20000011603 */
[----:B------:R-:W-:Y:S01]  /*0460*/  BSSY.RECONVERGENT B1, `(.L_x_5) ;  /* 0x0000062000017945 */ /* 0x000fe20003800200 */
[----:B------:R-:W-:Y:S02]  /*0470*/  SHF.R.U32.HI R7, RZ, 0x17, R0 ;  /* 0x00000017ff077819 */ /* 0x000fe40000011600 */
[----:B------:R-:W-:Y:S02]  /*0480*/  LOP3.LUT R12, R8, 0xff, RZ, 0xc0, !PT ;  /* 0x000000ff080c7812 */ /* 0x000fe400078ec0ff */
[----:B------:R-:W-:-:S03]  /*0490*/  LOP3.LUT R10, R7, 0xff, RZ, 0xc0, !PT ;  /* 0x000000ff070a7812 */ /* 0x000fc600078ec0ff */
[----:B------:R-:W-:Y:S02]  /*04a0*/  VIADD R9, R12, 0xffffffff ;  /* 0xffffffff0c097836 */ /* 0x000fe40000000000 */
[----:B------:R-:W-:-:S03]  /*04b0*/  VIADD R8, R10, 0xffffffff ;  /* 0xffffffff0a087836 */ /* 0x000fc60000000000 */
[----:B------:R-:W-:-:S04]  /*04c0*/  ISETP.GT.U32.AND P0, PT, R9, 0xfd, PT ;  /* 0x000000fd0900780c */ /* 0x000fc80003f04070 */
[----:B------:R-:W-:-:S13]  /*04d0*/  ISETP.GT.U32.OR P0, PT, R8, 0xfd, P0 ;  /* 0x000000fd0800780c */ /* 0x000fda0000704470 */
[----:B------:R-:W-:Y:S01]  /*04e0*/  @!P0 MOV R7, RZ ;  /* 0x000000ff00078202 */ /* 0x000fe20000000f00 */
[----:B------:R-:W-:Y:S06]  /*04f0*/  @!P0 BRA `(.L_x_6) ;  /* 0x00000000005c8947 */ /* 0x000fec0003800000 */
[----:B------:R-:W-:Y:S02]  /*0500*/  FSETP.GTU.FTZ.AND P0, PT, |R0|, +INF , PT ;  /* 0x7f8000000000780b */ /* 0x000fe40003f1c200 */
[----:B------:R-:W-:-:S04]  /*0510*/  FSETP.GTU.FTZ.AND P1, PT, |R3|, +INF , PT ;  /* 0x7f8000000300780b */ /* 0x000fc80003f3c200 */
[----:B------:R-:W-:-:S13]  /*0520*/  PLOP3.LUT P0, PT, P0, P1, PT, 0xf8, 0x8f ;  /* 0x00000000008f781c */ /* 0x000fda0000703f70 */
[----:B------:R-:W-:Y:S05]  /*0530*/  @P0 BRA `(.L_x_7) ;  /* 0x00000004004c0947 */ /* 0x000fea0003800000 */
[----:B------:R-:W-:-:S13]  /*0540*/  LOP3.LUT P0, RZ, R3, 0x7fffffff, R0, 0xc8, !PT ;  /* 0x7fffffff03ff7812 */ /* 0x000fda000780c800 */
[----:B------:R-:W-:Y:S05]  /*0550*/  @!P0 BRA `(.L_x_8) ;  /* 0x00000004003c8947 */ /* 0x000fea0003800000 */
[C---:B------:R-:W-:Y:S02]  /*0560*/  FSETP.NEU.FTZ.AND P2, PT, |R0|.reuse, +INF , PT ;  /* 0x7f8000000000780b */ /* 0x040fe40003f5d200 */
[----:B------:R-:W-:Y:S02]  /*0570*/  FSETP.NEU.FTZ.AND P1, PT, |R3|, +INF , PT ;  /* 0x7f8000000300780b */ /* 0x000fe40003f3d200 */
[----:B------:R-:W-:-:S11]  /*0580*/  FSETP.NEU.FTZ.AND P0, PT, |R0|, +INF , PT ;  /* 0x7f8000000000780b */ /* 0x000fd60003f1d200 */
[----:B------:R-:W-:Y:S05]  /*0590*/  @!P1 BRA !P2, `(.L_x_8) ;  /* 0x00000004002c9947 */ /* 0x000fea0005000000 */
[----:B------:R-:W-:-:S04]  /*05a0*/  LOP3.LUT P2, RZ, R0, 0x7fffffff, RZ, 0xc0, !PT ;  /* 0x7fffffff00ff7812 */ /* 0x000fc8000784c0ff */
[----:B------:R-:W-:-:S13]  /*05b0*/  PLOP3.LUT P1, PT, P1, P2, PT, 0x2f, 0xf2 ;  /* 0x0000000000f2781c */ /* 0x000fda0000f24577 */
[----:B------:R-:W-:Y:S05]  /*05c0*/  @P1 BRA `(.L_x_9) ;  /* 0x0000000400181947 */ /* 0x000fea0003800000 */
[----:B------:R-:W-:-:S04]  /*05d0*/  LOP3.LUT P1, RZ, R3, 0x7fffffff, RZ, 0xc0, !PT ;  /* 0x7fffffff03ff7812 */ /* 0x000fc8000782c0ff */
[----:B------:R-:W-:-:S13]  /*05e0*/  PLOP3.LUT P0, PT, P0, P1, PT, 0x2f, 0xf2 ;  /* 0x0000000000f2781c */ /* 0x000fda0000702577 */
[----:B------:R-:W-:Y:S05]  /*05f0*/  @P0 BRA `(.L_x_10) ;  /* 0x0000000400000947 */ /* 0x000fea0003800000 */
[----:B------:R-:W-:Y:S02]  /*0600*/  ISETP.GE.AND P0, PT, R8, RZ, PT ;  /* 0x000000ff0800720c */ /* 0x000fe40003f06270 */
[----:B------:R-:W-:-:S11]  /*0610*/  ISETP.GE.AND P1, PT, R9, RZ, PT ;  /* 0x000000ff0900720c */ /* 0x000fd60003f26270 */
[----:B------:R-:W-:Y:S02]  /*0620*/  @P0 IMAD.MOV.U32 R7, RZ, RZ, RZ ;  /* 0x000000ffff070224 */ /* 0x000fe400078e00ff */
[----:B------:R-:W-:Y:S01]  /*0630*/  @!P0 FFMA R0, R0, 1.84467440737095516160e+19, RZ ;  /* 0x5f80000000008823 */ /* 0x000fe200000000ff */
[----:B------:R-:W-:Y:S02]  /*0640*/  @!P0 IMAD.MOV.U32 R7, RZ, RZ, -0x40 ;  /* 0xffffffc0ff078424 */ /* 0x000fe400078e00ff */
[----:B------:R-:W-:Y:S02]  /*0650*/  @!P1 FFMA R3, R3, 1.84467440737095516160e+19, RZ ;  /* 0x5f80000003039823 */ /* 0x000fe400000000ff */
[----:B------:R-:W-:-:S07]  /*0660*/  @!P1 VIADD R7, R7, 0x40 ;  /* 0x0000004007079836 */ /* 0x000fce0000000000 */
.L_x_6:
[----:B------:R-:W-:Y:S01]  /*0670*/  LEA R8, R12, 0xc0800000, 0x17 ;  /* 0xc08000000c087811 */ /* 0x000fe200078eb8ff */
[----:B------:R-:W-:Y:S04]  /*0680*/  BSSY.RECONVERGENT B2, `(.L_x_11) ;  /* 0x0000036000027945 */ /* 0x000fe80003800200 */
[----:B------:R-:W-:Y:S01]  /*0690*/  IMAD.IADD R8, R3, 0x1, -R8 ;  /* 0x0000000103087824 */ /* 0x000fe200078e0a08 */
[----:B------:R-:W-:-:S03]  /*06a0*/  IADD3 R3, PT, PT, R10, -0x7f, RZ ;  /* 0xffffff810a037810 */ /* 0x000fc60007ffe0ff */
[----:B------:R0:W1:Y:S01]  /*06b0*/  MUFU.RCP R9, R8 ;  /* 0x0000000800097308 */ /* 0x0000620000001000 */
[----:B------:R-:W-:Y:S01]  /*06c0*/  FADD.FTZ R11, -R8, -RZ ;  /* 0x800000ff080b7221 */ /* 0x000fe20000010100 */
[C---:B------:R-:W-:Y:S01]  /*06d0*/  IMAD R0, R3.reuse, -0x800000, R0 ;  /* 0xff80000003007824 */ /* 0x040fe200078e0200 */
[----:B0-----:R-:W-:-:S05]  /*06e0*/  IADD3 R8, PT, PT, R3, 0x7f, -R12 ;  /* 0x0000007f03087810 */ /* 0x001fca0007ffe80c */
[----:B------:R-:W-:Y:S02]  /*06f0*/  IMAD.IADD R8, R8, 0x1, R7 ;  /* 0x0000000108087824 */ /* 0x000fe400078e0207 */
[----:B-1----:R-:W-:-:S04]  /*0700*/  FFMA R10, R9, R11, 1 ;  /* 0x3f800000090a7423 */ /* 0x002fc8000000000b */
[----:B------:R-:W-:-:S04]  /*0710*/  FFMA R14, R9, R10, R9 ;  /* 0x0000000a090e7223 */ /* 0x000fc80000000009 */
[----:B------:R-:W-:-:S04]  /*0720*/  FFMA R9, R0, R14, RZ ;  /* 0x0000000e00097223 */ /* 0x000fc800000000ff */
[----:B------:R-:W-:-:S04]  /*0730*/  FFMA R10, R11, R9, R0 ;  /* 0x000000090b0a7223 */ /* 0x000fc80000000000 */
[----:B------:R-:W-:-:S04]  /*0740*/  FFMA R9, R14, R10, R9 ;  /* 0x0000000a0e097223 */ /* 0x000fc80000000009 */
[----:B------:R-:W-:-:S04]  /*0750*/  FFMA R10, R11, R9, R0 ;  /* 0x000000090b0a7223 */ /* 0x000fc80000000000 */
[----:B------:R-:W-:-:S05]  /*0760*/  FFMA R0, R14, R10, R9 ;  /* 0x0000000a0e007223 */ /* 0x000fca0000000009 */
[----:B------:R-:W-:-:S04]  /*0770*/  SHF.R.U32.HI R3, RZ, 0x17, R0 ;  /* 0x00000017ff037819 */ /* 0x000fc80000011600 */
[----:B------:R-:W-:-:S05]  /*0780*/  LOP3.LUT R3, R3, 0xff, RZ, 0xc0, !PT ;  /* 0x000000ff03037812 */ /* 0x000fca00078ec0ff */
[----:B------:R-:W-:-:S04]  /*0790*/  IMAD.IADD R11, R3, 0x1, R8 ;  /* 0x00000001030b7824 */ /* 0x000fc800078e0208 */
[----:B------:R-:W-:-:S05]  /*07a0*/  VIADD R3, R11, 0xffffffff ;  /* 0xffffffff0b037836 */ /* 0x000fca0000000000 */
[----:B------:R-:W-:-:S13]  /*07b0*/  ISETP.GE.U32.AND P0, PT, R3, 0xfe, PT ;  /* 0x000000fe0300780c */ /* 0x000fda0003f06070 */
[----:B------:R-:W-:Y:S05]  /*07c0*/  @!P0 BRA `(.L_x_12) ;  /* 0x0000000000808947 */ /* 0x000fea0003800000 */
[----:B------:R-:W-:-:S13]  /*07d0*/  ISETP.GT.AND P0, PT, R11, 0xfe, PT ;  /* 0x000000fe0b00780c */ /* 0x000fda0003f04270 */
[----:B------:R-:W-:Y:S05]  /*07e0*/  @P0 BRA `(.L_x_13) ;  /* 0x00000000006c0947 */ /* 0x000fea0003800000 */
[----:B------:R-:W-:-:S13]  /*07f0*/  ISETP.GE.AND P0, PT, R11, 0x1, PT ;  /* 0x000000010b00780c */ /* 0x000fda0003f06270 */
[----:B------:R-:W-:Y:S05]  /*0800*/  @P0 BRA `(.L_x_14) ;  /* 0x0000000000740947 */ /* 0x000fea0003800000 */
[----:B------:R-:W-:Y:S02]  /*0810*/  ISETP.GE.AND P0, PT, R11, -0x18, PT ;  /* 0xffffffe80b00780c */ /* 0x000fe40003f06270 */
[----:B------:R-:W-:-:S11]  /*0820*/  LOP3.LUT R0, R0, 0x80000000, RZ, 0xc0, !PT ;  /* 0x8000000000007812 */ /* 0x000fd600078ec0ff */
[----:B------:R-:W-:Y:S05]  /*0830*/  @!P0 BRA `(.L_x_14) ;  /* 0x0000000000688947 */ /* 0x000fea0003800000 */
[CCC-:B------:R-:W-:Y:S01]  /*0840*/  FFMA.RZ R3, R14.reuse, R10.reuse, R9.reuse ;  /* 0x0000000a0e037223 */ /* 0x1c0fe2000000c009 */
[CCC-:B------:R-:W-:Y:S01]  /*0850*/  FFMA.RM R8, R14.reuse, R10.reuse, R9.reuse ;  /* 0x0000000a0e087223 */ /* 0x1c0fe20000004009 */
[C---:B------:R-:W-:Y:S02]  /*0860*/  ISETP.NE.AND P2, PT, R11.reuse, RZ, PT ;  /* 0x000000ff0b00720c */ /* 0x040fe40003f45270 */
[----:B------:R-:W-:Y:S02]  /*0870*/  ISETP.NE.AND P1, PT, R11, RZ, PT ;  /* 0x000000ff0b00720c */ /* 0x000fe40003f25270 */
[----:B------:R-:W-:Y:S01]  /*0880*/  LOP3.LUT R7, R3, 0x7fffff, RZ, 0xc0, !PT ;  /* 0x007fffff03077812 */ /* 0x000fe200078ec0ff */
[----:B------:R-:W-:Y:S01]  /*0890*/  FFMA.RP R3, R14, R10, R9 ;  /* 0x0000000a0e037223 */ /* 0x000fe20000008009 */
[C---:B------:R-:W-:Y:S01]  /*08a0*/  VIADD R10, R11.reuse, 0x20 ;  /* 0x000000200b0a7836 */ /* 0x040fe20000000000 */
[----:B------:R-:W-:Y:S02]  /*08b0*/  IADD3 R9, PT, PT, -R11, RZ, RZ ;  /* 0x000000ff0b097210 */ /* 0x000fe40007ffe1ff */
[----:B------:R-:W-:-:S02]  /*08c0*/  LOP3.LUT R7, R7, 0x800000, RZ, 0xfc, !PT ;  /* 0x0080000007077812 */ /* 0x000fc400078efcff */
[----:B------:R-:W-:Y:S02]  /*08d0*/  FSETP.NEU.FTZ.AND P0, PT, R3, R8, PT ;  /* 0x000000080300720b */ /* 0x000fe40003f1d000 */
[----:B------:R-:W-:Y:S02]  /*08e0*/  SHF.L.U32 R10, R7, R10, RZ ;  /* 0x0000000a070a7219 */ /* 0x000fe400000006ff */
[----:B------:R-:W-:Y:S02]  /*08f0*/  SEL R8, R9, RZ, P2 ;  /* 0x000000ff09087207 */ /* 0x000fe40001000000 */
[----:B------:R-:W-:Y:S02]  /*0900*/  ISETP.NE.AND P1, PT, R10, RZ, P1 ;  /* 0x000000ff0a00720c */ /* 0x000fe40000f25270 */
[----:B------:R-:W-:Y:S02]  /*0910*/  SHF.R.U32.HI R8, RZ, R8, R7 ;  /* 0x00000008ff087219 */ /* 0x000fe40000011607 */
[----:B------:R-:W-:-:S02]  /*0920*/  PLOP3.LUT P0, PT, P0, P1, PT, 0xf8, 0x8f ;  /* 0x00000000008f781c */ /* 0x000fc40000703f70 */
[----:B------:R-:W-:Y:S02]  /*0930*/  SHF.R.U32.HI R10, RZ, 0x1, R8 ;  /* 0x00000001ff0a7819 */ /* 0x000fe40000011608 */
[----:B------:R-:W-:-:S04]  /*0940*/  SEL R3, RZ, 0x1, !P0 ;  /* 0x00000001ff037807 */ /* 0x000fc80004000000 */
[----:B------:R-:W-:-:S04]  /*0950*/  LOP3.LUT R3, R3, 0x1, R10, 0xf8, !PT ;  /* 0x0000000103037812 */ /* 0x000fc800078ef80a */
[----:B------:R-:W-:-:S05]  /*0960*/  LOP3.LUT R3, R3, R8, RZ, 0xc0, !PT ;  /* 0x0000000803037212 */ /* 0x000fca00078ec0ff */
[----:B------:R-:W-:-:S05]  /*0970*/  IMAD.IADD R3, R10, 0x1, R3 ;  /* 0x000000010a037824 */ /* 0x000fca00078e0203 */
[----:B------:R-:W-:Y:S01]  /*0980*/  LOP3.LUT R0, R3, R0, RZ, 0xfc, !PT ;  /* 0x0000000003007212 */ /* 0x000fe200078efcff */
[----:B------:R-:W-:Y:S06]  /*0990*/  BRA `(.L_x_14) ;  /* 0x0000000000107947 */ /* 0x000fec0003800000 */
.L_x_13:
[----:B------:R-:W-:-:S04]  /*09a0*/  LOP3.LUT R0, R0, 0x80000000, RZ, 0xc0, !PT ;  /* 0x8000000000007812 */ /* 0x000fc800078ec0ff */
[----:B------:R-:W-:Y:S01]  /*09b0*/  LOP3.LUT R0, R0, 0x7f800000, RZ, 0xfc, !PT ;  /* 0x7f80000000007812 */ /* 0x000fe200078efcff */
[----:B------:R-:W-:Y:S06]  /*09c0*/  BRA `(.L_x_14) ;  /* 0x0000000000047947 */ /* 0x000fec0003800000 */
.L_x_12:
[----:B------:R-:W-:-:S07]  /*09d0*/  IMAD R0, R8, 0x800000, R0 ;  /* 0x0080000008007824 */ /* 0x000fce00078e0200 */
.L_x_14:
[----:B------:R-:W-:Y:S05]  /*09e0*/  BSYNC.RECONVERGENT B2 ;  /* 0x0000000000027941 */ /* 0x000fea0003800200 */
.L_x_11:
[----:B------:R-:W-:Y:S05]  /*09f0*/  BRA `(.L_x_15) ;  /* 0x0000000000207947 */ /* 0x000fea0003800000 */
.L_x_10:
[----:B------:R-:W-:-:S04]  /*0a00*/  LOP3.LUT R0, R3, 0x80000000, R0, 0x48, !PT ;  /* 0x8000000003007812 */ /* 0x000fc800078e4800 */
[----:B------:R-:W-:Y:S01]  /*0a10*/  LOP3.LUT R0, R0, 0x7f800000, RZ, 0xfc, !PT ;  /* 0x7f80000000007812 */ /* 0x000fe200078efcff */
[----:B------:R-:W-:Y:S06]  /*0a20*/  BRA `(.L_x_15) ;  /* 0x0000000000147947 */ /* 0x000fec0003800000 */
.L_x_9:
[----:B------:R-:W-:Y:S01]  /*0a30*/  LOP3.LUT R0, R3, 0x80000000, R0, 0x48, !PT ;  /* 0x8000000003007812 */ /* 0x000fe200078e4800 */
[----:B------:R-:W-:Y:S06]  /*0a40*/  BRA `(.L_x_15) ;  /* 0x00000000000c7947 */ /* 0x000fec0003800000 */
.L_x_8:
[----:B------:R-:W0:Y:S01]  /*0a50*/  MUFU.RSQ R0, -QNAN ;  /* 0xffc0000000007908 */ /* 0x000e220000001400 */
[----:B------:R-:W-:Y:S05]  /*0a60*/  BRA `(.L_x_15) ;  /* 0x0000000000047947 */ /* 0x000fea0003800000 */
.L_x_7:
[----:B------:R-:W-:-:S07]  /*0a70*/  FADD.FTZ R0, R0, R3 ;  /* 0x0000000300007221 */ /* 0x000fce0000010000 */
.L_x_15:
[----:B------:R-:W-:Y:S05]  /*0a80*/  BSYNC.RECONVERGENT B1 ;  /* 0x0000000000017941 */ /* 0x000fea0003800200 */
.L_x_5:
[----:B------:R-:W-:-:S04]  /*0a90*/  IMAD.MOV.U32 R7, RZ, RZ, 0x0 ;  /* 0x00000000ff077424 */ /* 0x000fc800078e00ff */
[----:B0-----:R-:W-:Y:S05]  /*0aa0*/  RET.REL.NODEC R6 `(_Z16kernel_gpuDividePfiiiiS_iibS_) ;  /* 0xfffffff406547950 */ /* 0x001fea0003c3ffff */
.L_x_16:
[----:B------:R-:W-:-:S00]  /*0ab0*/  BRA `(.L_x_16) ;  /* 0xfffffffc00fc7947 */ /* 0x000fc0000383ffff */
[----:B------:R-:W-:-:S00]  /*0ac0*/  NOP ;  /* 0x0000000000007918 */ /* 0x000fc00000000000 */
        /* <DEDUP_REMOVED lines=11> */
.L_x_76:


//--------------------- .text._Z18kernel_gpuMultiplyPfiiiiS_iibS_ --------------------------
	.section	.text._Z18kernel_gpuMultiplyPfiiiiS_iibS_,"ax",@progbits
	.align	128
        .global         _Z18kernel_gpuMultiplyPfiiiiS_iibS_
        .type           _Z18kernel_gpuMultiplyPfiiiiS_iibS_,@function
        .size           _Z18kernel_gpuMultiplyPfiiiiS_iibS_,(.L_x_78 - _Z18kernel_gpuMultiplyPfiiiiS_iibS_)
        .other          _Z18kernel_gpuMultiplyPfiiiiS_iibS_,@"STO_CUDA_ENTRY STV_DEFAULT"
_Z18kernel_gpuMultiplyPfiiiiS_iibS_:
.text._Z18kernel_gpuMultiplyPfiiiiS_iibS_:
        /* <DEDUP_REMOVED lines=14> */
[----:B------:R-:W-:Y:S01]  /*00e0*/  IMAD R11, R0, UR6, R3 ;  /* 0x00000006000b7c24 */ /* 0x000fe2000f8e0203 */
[----:B------:R-:W1:Y:S01]  /*00f0*/  LDCU.64 UR8, c[0x0][0x390] ;  /* 0x00007200ff0877ac */ /* 0x000e620008000a00 */
[----:B------:R-:W2:Y:S01]  /*0100*/  LDCU UR5, c[0x0][0x388] ;  /* 0x00007100ff0577ac */ /* 0x000ea20008000800 */
[----:B0-----:R-:W-:-:S04]  /*0110*/  UPRMT UR4, UR4, 0x8880, URZ ;  /* 0x0000888004047896 */ /* 0x001fc800080000ff */
[----:B------:R-:W-:Y:S01]  /*0120*/  UISETP.NE.AND UP0, UPT, UR4, URZ, UPT ;  /* 0x000000ff0400728c */ /* 0x000fe2000bf05270 */
[----:B-1----:R-:W-:Y:S02]  /*0130*/  IADD3 R2, PT, PT, R0, UR8, RZ ;  /* 0x0000000800027c10 */ /* 0x002fe4000fffe0ff */
[----:B------:R-:W-:-:S05]  /*0140*/  IADD3 R5, PT, PT, R3, UR9, RZ ;  /* 0x0000000903057c10 */ /* 0x000fca000fffe0ff */
[----:B--2---:R-:W-:Y:S01]  /*0150*/  IMAD R9, R2, UR5, R5 ;  /* 0x0000000502097c24 */ /* 0x004fe2000f8e0205 */
[----:B------:R-:W0:Y:S01]  /*0160*/  LDCU.64 UR4, c[0x0][0x358] ;  /* 0x00006b00ff0477ac */ /* 0x000e220008000a00 */
[----:B------:R-:W-:Y:S05]  /*0170*/  BRA.U !UP0, `(.L_x_17) ;  /* 0x0000000108247547 */ /* 0x000fea000b800000 */
[----:B------:R-:W1:Y:S08]  /*0180*/  LDC.64 R4, c[0x0][0x398] ;  /* 0x0000e600ff047b82 */ /* 0x000e700000000a00 */
[----:B------:R-:W2:Y:S01]  /*0190*/  LDC.64 R2, c[0x0][0x380] ;  /* 0x0000e000ff027b82 */ /* 0x000ea20000000a00 */
[----:B-1----:R-:W-:-:S06]  /*01a0*/  IMAD.WIDE R4, R11, 0x4, R4 ;  /* 0x000000040b047825 */ /* 0x002fcc00078e0204 */
[----:B0-----:R-:W3:Y:S01]  /*01b0*/  LDG.E R5, desc[UR4][R4.64] ;  /* 0x0000000404057981 */ /* 0x001ee2000c1e1900 */
[----:B--2---:R-:W-:-:S05]  /*01c0*/  IMAD.WIDE R2, R9, 0x4, R2 ;  /* 0x0000000409027825 */ /* 0x004fca00078e0202 */
[----:B------:R-:W3:Y:S02]  /*01d0*/  LDG.E R0, desc[UR4][R2.64] ;  /* 0x0000000402007981 */ /* 0x000ee4000c1e1900 */
[----:B---3--:R-:W-:-:S05]  /*01e0*/  FMUL R7, R0, R5 ;  /* 0x0000000500077220 */ /* 0x008fca0000400000 */
[----:B------:R-:W-:Y:S01]  /*01f0*/  STG.E desc[UR4][R2.64], R7 ;  /* 0x0000000702007986 */ /* 0x000fe2000c101904 */
[----:B------:R-:W-:Y:S05]  /*0200*/  EXIT ;  /* 0x000000000000794d */ /* 0x000fea0003800000 */
.L_x_17:
[----:B------:R-:W1:Y:S08]  /*0210*/  LDC.64 R2, c[0x0][0x380] ;  /* 0x0000e000ff027b82 */ /* 0x000e700000000a00 */
[----:B------:R-:W2:Y:S01]  /*0220*/  LDC.64 R6, c[0x0][0x398] ;  /* 0x0000e600ff067b82 */ /* 0x000ea20000000a00 */
[----:B-1----:R-:W-:-:S07]  /*0230*/  IMAD.WIDE R4, R9, 0x4, R2 ;  /* 0x0000000409047825 */ /* 0x002fce00078e0202 */
[----:B------:R-:W1:Y:S01]  /*0240*/  LDC.64 R2, c[0x0][0x3b0] ;  /* 0x0000ec00ff027b82 */ /* 0x000e620000000a00 */
[----:B0-----:R-:W3:Y:S01]  /*0250*/  LDG.E R5, desc[UR4][R4.64] ;  /* 0x0000000404057981 */ /* 0x001ee2000c1e1900 */
[----:B--2---:R-:W-:-:S06]  /*0260*/  IMAD.WIDE R6, R11, 0x4, R6 ;  /* 0x000000040b067825 */ /* 0x004fcc00078e0206 */
[----:B------:R-:W3:Y:S01]  /*0270*/  LDG.E R6, desc[UR4][R6.64] ;  /* 0x0000000406067981 */ /* 0x000ee2000c1e1900 */
[----:B-1----:R-:W-:-:S04]  /*0280*/  IMAD.WIDE R2, R11, 0x4, R2 ;  /* 0x000000040b027825 */ /* 0x002fc800078e0202 */
[----:B---3--:R-:W-:-:S05]  /*0290*/  FMUL R9, R6, R5 ;  /* 0x0000000506097220 */ /* 0x008fca0000400000 */
[----:B------:R-:W-:Y:S01]  /*02a0*/  STG.E desc[UR4][R2.64], R9 ;  /* 0x0000000902007986 */ /* 0x000fe2000c101904 */
[----:B------:R-:W-:Y:S05]  /*02b0*/  EXIT ;  /* 0x000000000000794d */ /* 0x000fea0003800000 */
.L_x_18:
        /* <DEDUP_REMOVED lines=12> */
.L_x_78:


//--------------------- .text._Z18kernel_gpuSubtractPfiiiiS_iibS_ --------------------------
	.section	.text._Z18kernel_gpuSubtractPfiiiiS_iibS_,"ax",@progbits
	.align	128
        .global         _Z18kernel_gpuSubtractPfiiiiS_iibS_
        .type           _Z18kernel_gpuSubtractPfiiiiS_iibS_,@function
        .size           _Z18kernel_gpuSubtractPfiiiiS_iibS_,(.L_x_79 - _Z18kernel_gpuSubtractPfiiiiS_iibS_)
        .other          _Z18kernel_gpuSubtractPfiiiiS_iibS_,@"STO_CUDA_ENTRY STV_DEFAULT"
_Z18kernel_gpuSubtractPfiiiiS_iibS_:
.text._Z18kernel_gpuSubtractPfiiiiS_iibS_:
        /* <DEDUP_REMOVED lines=30> */
[----:B---3--:R-:W-:-:S05]  /*01e0*/  FADD R7, R0, -R5 ;  /* 0x8000000500077221 */ /* 0x008fca0000000000 */
[----:B------:R-:W-:Y:S01]  /*01f0*/  STG.E desc[UR4][R2.64], R7 ;  /* 0x0000000702007986 */ /* 0x000fe2000c101904 */
[----:B------:R-:W-:Y:S05]  /*0200*/  EXIT ;  /* 0x000000000000794d */ /* 0x000fea0003800000 */
.L_x_19:
        /* <DEDUP_REMOVED lines=8> */
[----:B---3--:R-:W-:-:S05]  /*0290*/  FADD R9, -R6, R5 ;  /* 0x0000000506097221 */ /* 0x008fca0000000100 */
[----:B------:R-:W-:Y:S01]  /*02a0*/  STG.E desc[UR4][R2.64], R9 ;  /* 0x0000000902007986 */ /* 0x000fe2000c101904 */
[----:B------:R-:W-:Y:S05]  /*02b0*/  EXIT ;  /* 0x000000000000794d */ /* 0x000fea0003800000 */
.L_x_20:
        /* <DEDUP_REMOVED lines=12> */
.L_x_79:


//--------------------- .text._Z18kernel_gpuBasicOpsiPfiiPiiS0_iS_iibS_ --------------------------
	.section	.text._Z18kernel_gpuBasicOpsiPfiiPiiS0_iS_iibS_,"ax",@progbits
	.align	128
        .global         _Z18kernel_gpuBasicOpsiPfiiPiiS0_iS_iibS_
        .type           _Z18kernel_gpuBasicOpsiPfiiPiiS0_iS_iibS_,@function
        .size           _Z18kernel_gpuBasicOpsiPfiiPiiS0_iS_iibS_,(.L_x_80 - _Z18kernel_gpuBasicOpsiPfiiPiiS0_iS_iibS_)
        .other          _Z18kernel_gpuBasicOpsiPfiiPiiS0_iS_iibS_,@"STO_CUDA_ENTRY STV_DEFAULT"
_Z18kernel_gpuBasicOpsiPfiiPiiS0_iS_iibS_:
.text._Z18kernel_gpuBasicOpsiPfiiPiiS0_iS_iibS_:
[----:B------:R-:W0:Y:S01]  /*0000*/  LDC R1, c[0x0][0x37c] ;  /* 0x0000df00ff017b82 */ /* 0x000e220000000800 */
[----:B------:R-:W1:Y:S01]  /*0010*/  S2R R0, SR_TID.Y ;  /* 0x0000000000007919 */ /* 0x000e620000002200 */
[----:B------:R-:W2:Y:S06]  /*0020*/  LDCU UR5, c[0x0][0x2fc] ;  /* 0x00005f80ff0577ac */ /* 0x000eac0008000800 */
[----:B------:R-:W3:Y:S01]  /*0030*/  LDC R10, c[0x0][0x360] ;  /* 0x0000d800ff0a7b82 */ /* 0x000ee20000000800 */
[----:B0-----:R-:W-:Y:S01]  /*0040*/  IADD3 R1, PT, PT, R1, -0x10, RZ ;  /* 0xfffffff001017810 */ /* 0x001fe20007ffe0ff */
[----:B------:R-:W3:Y:S01]  /*0050*/  S2R R3, SR_TID.X ;  /* 0x0000000000037919 */ /* 0x000ee20000002100 */
[----:B------:R-:W0:Y:S01]  /*0060*/  LDCU.64 UR8, c[0x0][0x3c0] ;  /* 0x00007800ff0877ac */ /* 0x000e220008000a00 */
[----:B------:R-:W4:Y:S04]  /*0070*/  LDCU UR4, c[0x0][0x2f8] ;  /* 0x00005f00ff0477ac */ /* 0x000f280008000800 */
[----:B------:R-:W1:Y:S08]  /*0080*/  S2UR UR7, SR_CTAID.Y ;  /* 0x00000000000779c3 */ /* 0x000e700000002600 */
[----:B------:R-:W1:Y:S08]  /*0090*/  LDC R11, c[0x0][0x364] ;  /* 0x0000d900ff0b7b82 */ /* 0x000e700000000800 */
[----:B------:R-:W3:Y:S01]  /*00a0*/  S2UR UR6, SR_CTAID.X ;  /* 0x00000000000679c3 */ /* 0x000ee20000002500 */
[----:B----4-:R-:W-:-:S04]  /*00b0*/  IADD3 R6, P1, PT, R1, UR4, RZ ;  /* 0x0000000401067c10 */ /* 0x010fc8000ff3e0ff */
[----:B--2---:R-:W-:Y:S01]  /*00c0*/  IADD3.X R7, PT, PT, RZ, UR5, RZ, P1, !PT ;  /* 0x00000005ff077c10 */ /* 0x004fe20008ffe4ff */
[----:B-1----:R-:W-:-:S05]  /*00d0*/  IMAD R11, R11, UR7, R0 ;  /* 0x000000070b0b7c24 */ /* 0x002fca000f8e0200 */
[----:B0-----:R-:W-:Y:S01]  /*00e0*/  ISETP.GE.AND P0, PT, R11, UR8, PT ;  /* 0x000000080b007c0c */ /* 0x001fe2000bf06270 */
[----:B---3--:R-:W-:-:S05]  /*00f0*/  IMAD R10, R10, UR6, R3 ;  /* 0x000000060a0a7c24 */ /* 0x008fca000f8e0203 */
[----:B------:R-:W-:-:S13]  /*0100*/  ISETP.GE.OR P0, PT, R10, UR9, P0 ;  /* 0x000000090a007c0c */ /* 0x000fda0008706670 */
[----:B------:R-:W-:Y:S05]  /*0110*/  @P0 EXIT ;  /* 0x000000000000094d */ /* 0x000fea0003800000 */
[----:B------:R-:W0:Y:S01]  /*0120*/  LDC.64 R12, c[0x0][0x398] ;  /* 0x0000e600ff0c7b82 */ /* 0x000e220000000a00 */
[----:B------:R-:W1:Y:S07]  /*0130*/  LDCU.64 UR36, c[0x0][0x358] ;  /* 0x00006b00ff2477ac */ /* 0x000e6e0008000a00 */
[----:B------:R-:W2:Y:S01]  /*0140*/  LDC.64 R14, c[0x0][0x3a8] ;  /* 0x0000ea00ff0e7b82 */ /* 0x000ea20000000a00 */
[----:B------:R-:W-:Y:S01]  /*0150*/  MOV R0, 0x28 ;  /* 0x0000002800007802 */ /* 0x000fe20000000f00 */
[----:B------:R-:W3:Y:S01]  /*0160*/  LDCU UR4, c[0x0][0x390] ;  /* 0x00007200ff0477ac */ /* 0x000ee20008000800 */
[----:B------:R-:W4:Y:S01]  /*0170*/  LDCU.64 UR6, c[0x4][0x20] ;  /* 0x01000400ff0677ac */ /* 0x000f220008000a00 */
[----:B0-----:R-:W-:-:S05]  /*0180*/  IMAD.WIDE R12, R10, 0x4, R12 ;  /* 0x000000040a0c7825 */ /* 0x001fca00078e020c */
[----:B-1----:R-:W5:Y:S01]  /*0190*/  LDG.E R8, desc[UR36][R12.64] ;  /* 0x000000240c087981 */ /* 0x002f62000c1e1900 */
[----:B--2---:R-:W-:-:S05]  /*01a0*/  IMAD.WIDE.U32 R14, R11, 0x4, R14 ;  /* 0x000000040b0e7825 */ /* 0x004fca00078e000e */
[----:B------:R-:W5:Y:S01]  /*01b0*/  LDG.E R9, desc[UR36][R14.64] ;  /* 0x000000240e097981 */ /* 0x000f62000c1e1900 */
[----:B------:R0:W1:Y:S01]  /*01c0*/  LDC.64 R18, c[0x4][R0] ;  /* 0x0100000000127b82 */ /* 0x0000620000000a00 */
[----:B------:R-:W-:Y:S01]  /*01d0*/  IMAD R16, R10, UR8, R11 ;  /* 0x000000080a107c24 */ /* 0x000fe2000f8e020b */
[----:B----4-:R-:W-:Y:S02]  /*01e0*/  MOV R4, UR6 ;  /* 0x0000000600047c02 */ /* 0x010fe40008000f00 */
[----:B------:R-:W-:Y:S01]  /*01f0*/  MOV R5, UR7 ;  /* 0x0000000700057c02 */ /* 0x000fe20008000f00 */
[----:B-----5:R0:W-:Y:S01]  /*0200*/  STL.128 [R1], R8 ;  /* 0x0000000801007387 */ /* 0x0201e20000100c00 */
[----:B-1-3--:R-:W-:-:S07]  /*0210*/  IMAD R2, R8, UR4, R9 ;  /* 0x0000000408027c24 */ /* 0x00afce000f8e0209 */
[----:B------:R-:W-:-:S07]  /*0220*/  LEPC R20, `(.L_x_21) ;  /* 0x000000001014794e */ /* 0x000fce0000000000 */
[----:B0-----:R-:W-:Y:S05]  /*0230*/  CALL.ABS.NOINC R18 ;  /* 0x0000000012007343 */ /* 0x001fea0003c00000 */
.L_x_21:
[----:B------:R-:W0:Y:S02]  /*0240*/  LDCU UR4, c[0x0][0x380] ;  /* 0x00007000ff0477ac */ /* 0x000e240008000800 */
[----:B0-----:R-:W-:-:S13]  /*0250*/  ISETP.NE.AND P0, PT, RZ, UR4, PT ;  /* 0x00000004ff007c0c */ /* 0x001fda000bf05270 */
[----:B------:R-:W-:Y:S05]  /*0260*/  @P0 EXIT ;  /* 0x000000000000094d */ /* 0x000fea0003800000 */
[----:B------:R-:W0:Y:S02]  /*0270*/  LDCU.U8 UR4, c[0x0][0x3c8] ;  /* 0x00007900ff0477ac */ /* 0x000e240008000000 */
[----:B0-----:R-:W-:-:S04]  /*0280*/  UPRMT UR4, UR4, 0x8880, URZ ;  /* 0x0000888004047896 */ /* 0x001fc800080000ff */
[----:B------:R-:W-:-:S09]  /*0290*/  UISETP.NE.AND UP0, UPT, UR4, URZ, UPT ;  /* 0x000000ff0400728c */ /* 0x000fd2000bf05270 */
[----:B------:R-:W-:Y:S05]  /*02a0*/  BRA.U !UP0, `(.L_x_22) ;  /* 0x0000000108247547 */ /* 0x000fea000b800000 */
[----:B------:R-:W0:Y:S08]  /*02b0*/  LDC.64 R6, c[0x0][0x3b8] ;  /* 0x0000ee00ff067b82 */ /* 0x000e300000000a00 */
[----:B------:R-:W1:Y:S01]  /*02c0*/  LDC.64 R4, c[0x0][0x388] ;  /* 0x0000e200ff047b82 */ /* 0x000e620000000a00 */
[----:B0-----:R-:W-:-:S06]  /*02d0*/  IMAD.WIDE R16, R16, 0x4, R6 ;  /* 0x0000000410107825 */ /* 0x001fcc00078e0206 */
[----:B------:R-:W2:Y:S01]  /*02e0*/  LDG.E R17, desc[UR36][R16.64] ;  /* 0x0000002410117981 */ /* 0x000ea2000c1e1900 */
[----:B-1----:R-:W-:-:S05]  /*02f0*/  IMAD.WIDE R2, R2, 0x4, R4 ;  /* 0x0000000402027825 */ /* 0x002fca00078e0204 */
[----:B------:R-:W2:Y:S02]  /*0300*/  LDG.E R0, desc[UR36][R2.64] ;  /* 0x0000002402007981 */ /* 0x000ea4000c1e1900 */
[----:B--2---:R-:W-:-:S05]  /*0310*/  FADD R5, R0, R17 ;  /* 0x0000001100057221 */ /* 0x004fca0000000000 */
[----:B------:R-:W-:Y:S01]  /*0320*/  STG.E desc[UR36][R2.64], R5 ;  /* 0x0000000502007986 */ /* 0x000fe2000c101924 */
[----:B------:R-:W-:Y:S05]  /*0330*/  EXIT ;  /* 0x000000000000794d */ /* 0x000fea0003800000 */
.L_x_22:
[----:B------:R-:W0:Y:S08]  /*0340*/  LDC.64 R4, c[0x0][0x388] ;  /* 0x0000e200ff047b82 */ /* 0x000e300000000a00 */
[----:B------:R-:W1:Y:S01]  /*0350*/  LDC.64 R6, c[0x0][0x3b8] ;  /* 0x0000ee00ff067b82 */ /* 0x000e620000000a00 */
[----:B0-----:R-:W-:-:S07]  /*0360*/  IMAD.WIDE R4, R2, 0x4, R4 ;  /* 0x0000000402047825 */ /* 0x001fce00078e0204 */
[----:B------:R-:W0:Y:S01]  /*0370*/  LDC.64 R2, c[0x0][0x3d0] ;  /* 0x0000f400ff027b82 */ /* 0x000e220000000a00 */
[----:B------:R-:W2:Y:S01]  /*0380*/  LDG.E R5, desc[UR36][R4.64] ;  /* 0x0000002404057981 */ /* 0x000ea2000c1e1900 */
[----:B-1----:R-:W-:-:S06]  /*0390*/  IMAD.WIDE R6, R16, 0x4, R6 ;  /* 0x0000000410067825 */ /* 0x002fcc00078e0206 */
[----:B------:R-:W2:Y:S01]  /*03a0*/  LDG.E R6, desc[UR36][R6.64] ;  /* 0x0000002406067981 */ /* 0x000ea2000c1e1900 */
[----:B0-----:R-:W-:-:S04]  /*03b0*/  IMAD.WIDE R16, R16, 0x4, R2 ;  /* 0x0000000410107825 */ /* 0x001fc800078e0202 */
[----:B--2---:R-:W-:-:S05]  /*03c0*/  FADD R3, R6, R5 ;  /* 0x0000000506037221 */ /* 0x004fca0000000000 */
[----:B------:R-:W-:Y:S01]  /*03d0*/  STG.E desc[UR36][R16.64], R3 ;  /* 0x0000000310007986 */ /* 0x000fe2000c101924 */
[----:B------:R-:W-:Y:S05]  /*03e0*/  EXIT ;  /* 0x000000000000794d */ /* 0x000fea0003800000 */
.L_x_23:
        /* <DEDUP_REMOVED lines=9> */
.L_x_80:


//--------------------- .text._Z22kernal_printSubsectionPfiiiiii --------------------------
	.section	.text._Z22kernal_printSubsectionPfiiiiii,"ax",@progbits
	.align	128
        .global         _Z22kernal_printSubsectionPfiiiiii
        .type           _Z22kernal_printSubsectionPfiiiiii,@function
        .size           _Z22kernal_printSubsectionPfiiiiii,(.L_x_81 - _Z22kernal_printSubsectionPfiiiiii)
        .other          _Z22kernal_printSubsectionPfiiiiii,@"STO_CUDA_ENTRY STV_DEFAULT"
_Z22kernal_printSubsectionPfiiiiii:
.text._Z22kernal_printSubsectionPfiiiiii:
[----:B------:R-:W0:Y:S01]  /*0000*/  LDC R1, c[0x0][0x37c] ;  /* 0x0000df00ff017b82 */ /* 0x000e220000000800 */
[----:B------:R-:W-:Y:S01]  /*0010*/  MOV R0, 0x28 ;  /* 0x0000002800007802 */ /* 0x000fe20000000f00 */
[----:B------:R-:W1:Y:S01]  /*0020*/  LDCU UR4, c[0x0][0x2f8] ;  /* 0x00005f00ff0477ac */ /* 0x000e620008000800 */
[----:B0-----:R-:W-:Y:S01]  /*0030*/  VIADD R1, R1, 0xffffffe8 ;  /* 0xffffffe801017836 */ /* 0x001fe20000000000 */
[----:B------:R-:W-:-:S04]  /*0040*/  CS2R R6, SRZ ;  /* 0x0000000000067805 */ /* 0x000fc8000001ff00 */
[----:B------:R0:W2:Y:S01]  /*0050*/  LDC.64 R8, c[0x4][R0] ;  /* 0x0100000000087b82 */ /* 0x0000a20000000a00 */
[----:B------:R-:W3:Y:S01]  /*0060*/  LDCU.64 UR6, c[0x4][0x8] ;  /* 0x01000100ff0677ac */ /* 0x000ee20008000a00 */
[----:B------:R-:W4:Y:S01]  /*0070*/  LDCU UR8, c[0x0][0x388] ;  /* 0x00007100ff0877ac */ /* 0x000f220008000800 */
[----:B------:R-:W5:Y:S01]  /*0080*/  LDCU UR5, c[0x0][0x2fc] ;  /* 0x00005f80ff0577ac */ /* 0x000f620008000800 */
[----:B------:R-:W0:Y:S01]  /*0090*/  LDCU UR36, c[0x0][0x38c] ;  /* 0x00007180ff2477ac */ /* 0x000e220008000800 */
[----:B-1----:R-:W-:Y:S01]  /*00a0*/  IADD3 R18, P0, PT, R1, UR4, RZ ;  /* 0x0000000401127c10 */ /* 0x002fe2000ff1e0ff */
[----:B---3--:R-:W-:Y:S02]  /*00b0*/  IMAD.U32 R4, RZ, RZ, UR6 ;  /* 0x00000006ff047e24 */ /* 0x008fe4000f8e00ff */
[----:B------:R-:W-:Y:S02]  /*00c0*/  IMAD.U32 R5, RZ, RZ, UR7 ;  /* 0x00000007ff057e24 */ /* 0x000fe4000f8e00ff */
[----:B----4-:R-:W-:Y:S01]  /*00d0*/  IMAD.U32 R16, RZ, RZ, UR8 ;  /* 0x00000008ff107e24 */ /* 0x010fe2000f8e00ff */
[----:B0----5:R-:W-:-:S07]  /*00e0*/  IADD3.X R2, PT, PT, RZ, UR5, RZ, P0, !PT ;  /* 0x00000005ff027c10 */ /* 0x021fce00087fe4ff */
[----:B------:R-:W-:-:S07]  /*00f0*/  LEPC R20, `(.L_x_24) ;  /* 0x000000001014794e */ /* 0x000fce0000000000 */
[----:B--2---:R-:W-:Y:S05]  /*0100*/  CALL.ABS.NOINC R8 ;  /* 0x0000000008007343 */ /* 0x004fea0003c00000 */
.L_x_24:
[----:B------:R-:W0:Y:S02]  /*0110*/  LDC.64 R4, c[0x0][0x388] ;  /* 0x0000e200ff047b82 */ /* 0x000e240000000a00 */
[----:B0-----:R-:W-:-:S13]  /*0120*/  ISETP.GE.AND P0, PT, R4, R5, PT ;  /* 0x000000050400720c */ /* 0x001fda0003f06270 */
[----:B------:R-:W-:Y:S05]  /*0130*/  @P0 EXIT ;  /* 0x000000000000094d */ /* 0x000fea0003800000 */
[----:B------:R-:W0:Y:S02]  /*0140*/  LDCU.64 UR4, c[0x0][0x390] ;  /* 0x00007200ff0477ac */ /* 0x000e240008000a00 */
[----:B0-----:R-:W-:-:S09]  /*0150*/  UISETP.GE.AND UP0, UPT, UR4, UR5, UPT ;  /* 0x000000050400728c */ /* 0x001fd2000bf06270 */
[----:B------:R-:W-:Y:S05]  /*0160*/  BRA.U UP0, `(.L_x_25) ;  /* 0x0000002900187547 */ /* 0x000fea000b800000 */
[----:B------:R-:W0:Y:S02]  /*0170*/  LDC.64 R28, c[0x0][0x358] ;  /* 0x0000d600ff1c7b82 */ /* 0x000e240000000a00 */
.L_x_63:
[----:B------:R-:W1:Y:S01]  /*0180*/  LDCU.64 UR6, c[0x0][0x390] ;  /* 0x00007200ff0677ac */ /* 0x000e620008000a00 */
[----:B------:R-:W2:Y:S01]  /*0190*/  LDCU UR5, c[0x0][0x390] ;  /* 0x00007200ff0577ac */ /* 0x000ea20008000800 */
[----:B-1----:R-:W-:-:S04]  /*01a0*/  UIADD3 UR4, UPT, UPT, UR6, -UR7, URZ ;  /* 0x8000000706047290 */ /* 0x002fc8000fffe0ff */
[----:B------:R-:W-:Y:S01]  /*01b0*/  UISETP.GT.U32.AND UP0, UPT, UR4, -0x10, UPT ;  /* 0xfffffff00400788c */ /* 0x000fe2000bf04070 */
[----:B--2---:R-:W-:-:S08]  /*01c0*/  IMAD.U32 R17, RZ, RZ, UR5 ;  /* 0x00000005ff117e24 */ /* 0x004fd0000f8e00ff */
[----:B------:R-:W-:Y:S05]  /*01d0*/  BRA.U UP0, `(.L_x_26) ;  /* 0x0000001100cc7547 */ /* 0x000fea000b800000 */
[----:B------:R-:W1:Y:S01]  /*01e0*/  LDC R3, c[0x0][0x39c] ;  /* 0x0000e700ff037b82 */ /* 0x000e620000000800 */
[----:B------:R-:W-:Y:S01]  /*01f0*/  UIADD3 UR4, UPT, UPT, -UR6, UR7, URZ ;  /* 0x0000000706047290 */ /* 0x000fe2000fffe1ff */
[----:B------:R-:W-:Y:S01]  /*0200*/  BSSY.RECONVERGENT B6, `(.L_x_27) ;  /* 0x000012f000067945 */ /* 0x000fe20003800200 */
[----:B------:R-:W-:Y:S02]  /*0210*/  UIADD3 UR5, UPT, UPT, UR6, 0x7, URZ ;  /* 0x0000000706057890 */ /* 0x000fe4000fffe0ff */
[----:B------:R-:W-:-:S04]  /*0220*/  ULOP3.LUT UR4, UR4, 0xfffffff0, URZ, 0xc0, !UPT ;  /* 0xfffffff004047892 */ /* 0x000fc8000f8ec0ff */
[----:B------:R-:W-:Y:S01]  /*0230*/  UIADD3 UR4, UPT, UPT, -UR4, URZ, URZ ;  /* 0x000000ff04047290 */ /* 0x000fe2000fffe1ff */
[----:B------:R-:W-:-:S05]  /*0240*/  IMAD.U32 R23, RZ, RZ, UR5 ;  /* 0x00000005ff177e24 */ /* 0x000fca000f8e00ff */
[----:B------:R-:W-:Y:S02]  /*0250*/  IMAD.U32 R19, RZ, RZ, UR4 ;  /* 0x00000004ff137e24 */ /* 0x000fe4000f8e00ff */
[----:B-1----:R-:W-:-:S07]  /*0260*/  IMAD R24, R16, R3, UR6 ;  /* 0x0000000610187e24 */ /* 0x002fce000f8e0203 */
.L_x_44:
[----:B------:R-:W1:Y:S01]  /*0270*/  LDC.64 R26, c[0x0][0x380] ;  /* 0x0000e000ff1a7b82 */ /* 0x000e620000000a00 */
[----:B0-----:R-:W-:Y:S02]  /*0280*/  R2UR UR4, R28 ;  /* 0x000000001c0472ca */ /* 0x001fe400000e0000 */
[----:B------:R-:W-:Y:S01]  /*0290*/  R2UR UR5, R29 ;  /* 0x000000001d0572ca */ /* 0x000fe200000e0000 */
[----:B-1----:R-:W-:-:S12]  /*02a0*/  IMAD.WIDE R26, R24, 0x4, R26 ;  /* 0x00000004181a7825 */ /* 0x002fd800078e021a */
[----:B------:R-:W2:Y:S01]  /*02b0*/  LDG.E R0, desc[UR4][R26.64] ;  /* 0x000000041a007981 */ /* 0x000ea2000c1e1900 */
[----:B------:R-:W-:Y:S01]  /*02c0*/  MOV R8, 0x28 ;  /* 0x0000002800087802 */ /* 0x000fe20000000f00 */
[----:B------:R-:W-:Y:S01]  /*02d0*/  VIADD R17, R23, 0xfffffff9 ;  /* 0xfffffff917117836 */ /* 0x000fe20000000000 */
[----:B------:R-:W0:Y:S01]  /*02e0*/  LDCU.64 UR4, c[0x4][0x10] ;  /* 0x01000200ff0477ac */ /* 0x000e220008000a00 */
[----:B------:R1:W-:Y:S01]  /*02f0*/  STL [R1+0x8], R24 ;  /* 0x0000081801007387 */ /* 0x0003e20000100800 */
[----:B------:R-:W-:Y:S01]  /*0300*/  IADD3 R19, PT, PT, R19, 0x10, RZ ;  /* 0x0000001013137810 */ /* 0x000fe20007ffe0ff */
[----:B------:R-:W-:Y:S01]  /*0310*/  IMAD.MOV.U32 R6, RZ, RZ, R18 ;  /* 0x000000ffff067224 */ /* 0x000fe200078e0012 */
[----:B------:R-:W3:Y:S01]  /*0320*/  LDC.64 R8, c[0x4][R8] ;  /* 0x0100000008087b82 */ /* 0x000ee20000000a00 */
[----:B------:R1:W-:Y:S01]  /*0330*/  STL.64 [R1], R16 ;  /* 0x0000001001007387 */ /* 0x0003e20000100a00 */
[----:B------:R-:W-:Y:S01]  /*0340*/  ISETP.NE.AND P0, PT, R19, RZ, PT ;  /* 0x000000ff1300720c */ /* 0x000fe20003f05270 */
[----:B------:R-:W-:-:S03]  /*0350*/  IMAD.MOV.U32 R7, RZ, RZ, R2 ;  /* 0x000000ffff077224 */ /* 0x000fc600078e0002 */
[----:B------:R-:W-:Y:S01]  /*0360*/  P2R R25, PR, RZ, 0x1 ;  /* 0x00000001ff197803 */ /* 0x000fe20000000000 */
[----:B0-----:R-:W-:Y:S02]  /*0370*/  IMAD.U32 R4, RZ, RZ, UR4 ;  /* 0x00000004ff047e24 */ /* 0x001fe4000f8e00ff */
[----:B------:R-:W-:Y:S01]  /*0380*/  IMAD.U32 R5, RZ, RZ, UR5 ;  /* 0x00000005ff057e24 */ /* 0x000fe2000f8e00ff */
[----:B--2---:R-:W0:Y:S02]  /*0390*/  F2F.F64.F32 R10, R0 ;  /* 0x00000000000a7310 */ /* 0x004e240000201800 */
[----:B0--3--:R1:W-:Y:S04]  /*03a0*/  STL.64 [R1+0x10], R10 ;  /* 0x0000100a01007387 */ /* 0x0093e80000100a00 */
[----:B------:R-:W-:-:S07]  /*03b0*/  LEPC R20, `(.L_x_28) ;  /* 0x000000001014794e */ /* 0x000fce0000000000 */
[----:B-1----:R-:W-:Y:S05]  /*03c0*/  CALL.ABS.NOINC R8 ;  /* 0x0000000008007343 */ /* 0x002fea0003c00000 */
.L_x_28:
[----:B------:R-:W-:Y:S02]  /*03d0*/  R2UR UR4, R28 ;  /* 0x000000001c0472ca */ /* 0x000fe400000e0000 */
[----:B------:R-:W-:-:S13]  /*03e0*/  R2UR UR5, R29 ;  /* 0x000000001d0572ca */ /* 0x000fda00000e0000 */
[----:B------:R-:W2:Y:S01]  /*03f0*/  LDG.E R3, desc[UR4][R26.64+0x4] ;  /* 0x000004041a037981 */ /* 0x000ea2000c1e1900 */
[----:B------:R-:W-:Y:S01]  /*0400*/  IADD3 R13, PT, PT, R23, -0x6, RZ ;  /* 0xfffffffa170d7810 */ /* 0x000fe20007ffe0ff */
[----:B------:R-:W-:Y:S01]  /*0410*/  IMAD.MOV.U32 R12, RZ, RZ, R16 ;  /* 0x000000ffff0c7224 */ /* 0x000fe200078e0010 */
[----:B------:R-:W-:Y:S01]  /*0420*/  MOV R17, 0x28 ;  /* 0x0000002800117802 */ /* 0x000fe20000000f00 */
[----:B------:R-:W-:Y:S01]  /*0430*/  VIADD R0, R24, 0x1 ;  /* 0x0000000118007836 */ /* 0x000fe20000000000 */
[----:B------:R-:W0:Y:S01]  /*0440*/  LDCU.64 UR4, c[0x4][0x10] ;  /* 0x01000200ff0477ac */ /* 0x000e220008000a00 */
[----:B------:R-:W-:Y:S01]  /*0450*/  MOV R6, R18 ;  /* 0x0000001200067202 */ /* 0x000fe20000000f00 */
[----:B------:R1:W-:Y:S01]  /*0460*/  STL.64 [R1], R12 ;  /* 0x0000000c01007387 */ /* 0x0003e20000100a00 */
[----:B------:R1:W3:Y:S01]  /*0470*/  LDC.64 R8, c[0x4][R17] ;  /* 0x0100000011087b82 */ /* 0x0002e20000000a00 */
[----:B------:R-:W-:Y:S02]  /*0480*/  IMAD.MOV.U32 R7, RZ, RZ, R2 ;  /* 0x000000ffff077224 */ /* 0x000fe400078e0002 */
[----:B------:R1:W-:Y:S01]  /*0490*/  STL [R1+0x8], R0 ;  /* 0x0000080001007387 */ /* 0x0003e20000100800 */
[----:B0-----:R-:W-:-:S02]  /*04a0*/  IMAD.U32 R4, RZ, RZ, UR4 ;  /* 0x00000004ff047e24 */ /* 0x001fc4000f8e00ff */
[----:B------:R-:W-:Y:S01]  /*04b0*/  IMAD.U32 R5, RZ, RZ, UR5 ;  /* 0x00000005ff057e24 */ /* 0x000fe2000f8e00ff */
[----:B--2---:R-:W0:Y:S02]  /*04c0*/  F2F.F64.F32 R10, R3 ;  /* 0x00000003000a7310 */ /* 0x004e240000201800 */
[----:B0--3--:R1:W-:Y:S04]  /*04d0*/  STL.64 [R1+0x10], R10 ;  /* 0x0000100a01007387 */ /* 0x0093e80000100a00 */
[----:B------:R-:W-:-:S07]  /*04e0*/  LEPC R20, `(.L_x_29) ;  /* 0x000000001014794e */ /* 0x000fce0000000000 */
[----:B-1----:R-:W-:Y:S05]  /*04f0*/  CALL.ABS.NOINC R8 ;  /* 0x0000000008007343 */ /* 0x002fea0003c00000 */
.L_x_29:
[----:B------:R-:W-:Y:S02]  /*0500*/  R2UR UR4, R28 ;  /* 0x000000001c0472ca */ /* 0x000fe400000e0000 */
[----:B------:R-:W-:-:S13]  /*0510*/  R2UR UR5, R29 ;  /* 0x000000001d0572ca */ /* 0x000fda00000e0000 */
[----:B------:R-:W2:Y:S01]  /*0520*/  LDG.E R3, desc[UR4][R26.64+0x8] ;  /* 0x000008041a037981 */ /* 0x000ea2000c1e1900 */
[----:B------:R-:W-:Y:S01]  /*0530*/  VIADD R13, R23, 0xfffffffb ;  /* 0xfffffffb170d7836 */ /* 0x000fe20000000000 */
[----:B------:R0:W1:Y:S01]  /*0540*/  LDC.64 R8, c[0x4][R17] ;  /* 0x0100000011087b82 */ /* 0x0000620000000a00 */
[----:B------:R-:W-:Y:S01]  /*0550*/  IMAD.MOV.U32 R12, RZ, RZ, R16 ;  /* 0x000000ffff0c7224 */ /* 0x000fe200078e0010 */
[----:B------:R-:W3:Y:S01]  /*0560*/  LDCU.64 UR4, c[0x4][0x10] ;  /* 0x01000200ff0477ac */ /* 0x000ee20008000a00 */
[----:B------:R-:W-:Y:S02]  /*0570*/  VIADD R0, R24, 0x2 ;  /* 0x0000000218007836 */ /* 0x000fe40000000000 */
[----:B------:R-:W-:Y:S01]  /*0580*/  IMAD.MOV.U32 R6, RZ, RZ, R18 ;  /* 0x000000ffff067224 */ /* 0x000fe200078e0012 */
[----:B------:R0:W-:Y:S01]  /*0590*/  STL.64 [R1], R12 ;  /* 0x0000000c01007387 */ /* 0x0001e20000100a00 */
[----:B------:R-:W-:-:S03]  /*05a0*/  IMAD.MOV.U32 R7, RZ, RZ, R2 ;  /* 0x000000ffff077224 */ /* 0x000fc600078e0002 */
[----:B------:R0:W-:Y:S01]  /*05b0*/  STL [R1+0x8], R0 ;  /* 0x0000080001007387 */ /* 0x0001e20000100800 */
[----:B---3--:R-:W-:Y:S01]  /*05c0*/  MOV R4, UR4 ;  /* 0x0000000400047c02 */ /* 0x008fe20008000f00 */
[----:B------:R-:W-:Y:S01]  /*05d0*/  IMAD.U32 R5, RZ, RZ, UR5 ;  /* 0x00000005ff057e24 */ /* 0x000fe2000f8e00ff */
[----:B--2---:R-:W2:Y:S02]  /*05e0*/  F2F.F64.F32 R10, R3 ;  /* 0x00000003000a7310 */ /* 0x004ea40000201800 */
[----:B-12---:R0:W-:Y:S04]  /*05f0*/  STL.64 [R1+0x10], R10 ;  /* 0x0000100a01007387 */ /* 0x0061e80000100a00 */
[----:B------:R-:W-:-:S07]  /*0600*/  LEPC R20, `(.L_x_30) ;  /* 0x000000001014794e */ /* 0x000fce0000000000 */
[----:B0-----:R-:W-:Y:S05]  /*0610*/  CALL.ABS.NOINC R8 ;  /* 0x0000000008007343 */ /* 0x001fea0003c00000 */
.L_x_30:
[----:B------:R-:W-:Y:S02]  /*0620*/  R2UR UR4, R28 ;  /* 0x000000001c0472ca */ /* 0x000fe400000e0000 */
[----:B------:R-:W-:-:S13]  /*0630*/  R2UR UR5, R29 ;  /* 0x000000001d0572ca */ /* 0x000fda00000e0000 */
[----:B------:R-:W2:Y:S01]  /*0640*/  LDG.E R3, desc[UR4][R26.64+0xc] ;  /* 0x00000c041a037981 */ /* 0x000ea2000c1e1900 */
[----:B------:R-:W-:Y:S01]  /*0650*/  VIADD R13, R23, 0xfffffffc ;  /* 0xfffffffc170d7836 */ /* 0x000fe20000000000 */
[----:B------:R-:W-:Y:S01]  /*0660*/  MOV R12, R16 ;  /* 0x00000010000c7202 */ /* 0x000fe20000000f00 */
[----:B------:R-:W-:Y:S01]  /*0670*/  VIADD R0, R24, 0x3 ;  /* 0x0000000318007836 */ /* 0x000fe20000000000 */
[----:B------:R0:W1:Y:S01]  /*0680*/  LDC.64 R8, c[0x4][R17] ;  /* 0x0100000011087b82 */ /* 0x0000620000000a00 */
[----:B------:R-:W3:Y:S01]  /*0690*/  LDCU.64 UR4, c[0x4][0x10] ;  /* 0x01000200ff0477ac */ /* 0x000ee20008000a00 */
[----:B------:R-:W-:Y:S01]  /*06a0*/  IMAD.MOV.U32 R6, RZ, RZ, R18 ;  /* 0x000000ffff067224 */ /* 0x000fe200078e0012 */
[----:B------:R0:W-:Y:S01]  /*06b0*/  STL.64 [R1], R12 ;  /* 0x0000000c01007387 */ /* 0x0001e20000100a00 */
[----:B------:R-:W-:-:S03]  /*06c0*/  MOV R7, R2 ;  /* 0x0000000200077202 */ /* 0x000fc60000000f00 */
[----:B------:R0:W-:Y:S01]  /*06d0*/  STL [R1+0x8], R0 ;  /* 0x0000080001007387 */ /* 0x0001e20000100800 */
[----:B---3--:R-:W-:Y:S02]  /*06e0*/  IMAD.U32 R4, RZ, RZ, UR4 ;  /* 0x00000004ff047e24 */ /* 0x008fe4000f8e00ff */
[----:B------:R-:W-:Y:S01]  /*06f0*/  IMAD.U32 R5, RZ, RZ, UR5 ;  /* 0x00000005ff057e24 */ /* 0x000fe2000f8e00ff */
[----:B--2---:R-:W2:Y:S02]  /*0700*/  F2F.F64.F32 R10, R3 ;  /* 0x00000003000a7310 */ /* 0x004ea40000201800 */
[----:B-12---:R0:W-:Y:S04]  /*0710*/  STL.64 [R1+0x10], R10 ;  /* 0x0000100a01007387 */ /* 0x0061e80000100a00 */
[----:B------:R-:W-:-:S07]  /*0720*/  LEPC R20, `(.L_x_31) ;  /* 0x000000001014794e */ /* 0x000fce0000000000 */
[----:B0-----:R-:W-:Y:S05]  /*0730*/  CALL.ABS.NOINC R8 ;  /* 0x0000000008007343 */ /* 0x001fea0003c00000 */
.L_x_31:
        /* <DEDUP_REMOVED lines=12> */
[----:B---3--:R-:W-:Y:S01]  /*0800*/  IMAD.U32 R4, RZ, RZ, UR4 ;  /* 0x00000004ff047e24 */ /* 0x008fe2000f8e00ff */
[----:B------:R-:W-:Y:S01]  /*0810*/  MOV R5, UR5 ;  /* 0x0000000500057c02 */ /* 0x000fe20008000f00 */
[----:B--2---:R-:W2:Y:S02]  /*0820*/  F2F.F64.F32 R10, R3 ;  /* 0x00000003000a7310 */ /* 0x004ea40000201800 */
[----:B-12---:R0:W-:Y:S04]  /*0830*/  STL.64 [R1+0x10], R10 ;  /* 0x0000100a01007387 */ /* 0x0061e80000100a00 */
[----:B------:R-:W-:-:S07]  /*0840*/  LEPC R20, `(.L_x_32) ;  /* 0x000000001014794e */ /* 0x000fce0000000000 */
[----:B0-----:R-:W-:Y:S05]  /*0850*/  CALL.ABS.NOINC R8 ;  /* 0x0000000008007343 */ /* 0x001fea0003c00000 */
.L_x_32:
[----:B------:R-:W-:Y:S02]  /*0860*/  R2UR UR4, R28 ;  /* 0x000000001c0472ca */ /* 0x000fe400000e0000 */
[----:B------:R-:W-:-:S13]  /*0870*/  R2UR UR5, R29 ;  /* 0x000000001d0572ca */ /* 0x000fda00000e0000 */
[----:B------:R-:W2:Y:S01]  /*0880*/  LDG.E R3, desc[UR4][R26.64+0x14] ;  /* 0x000014041a037981 */ /* 0x000ea2000c1e1900 */
[----:B------:R-:W-:Y:S01]  /*0890*/  VIADD R13, R23, 0xfffffffe ;  /* 0xfffffffe170d7836 */ /* 0x000fe20000000000 */
[----:B------:R-:W-:Y:S01]  /*08a0*/  IADD3 R0, PT, PT, R24, 0x5, RZ ;  /* 0x0000000518007810 */ /* 0x000fe20007ffe0ff */
[----:B------:R-:W-:Y:S01]  /*08b0*/  IMAD.MOV.U32 R12, RZ, RZ, R16 ;  /* 0x000000ffff0c7224 */ /* 0x000fe200078e0010 */
[----:B------:R0:W1:Y:S01]  /*08c0*/  LDC.64 R8, c[0x4][R17] ;  /* 0x0100000011087b82 */ /* 0x0000620000000a00 */
[----:B------:R-:W3:Y:S01]  /*08d0*/  LDCU.64 UR4, c[0x4][0x10] ;  /* 0x01000200ff0477ac */ /* 0x000ee20008000a00 */
[----:B------:R-:W-:Y:S01]  /*08e0*/  IMAD.MOV.U32 R6, RZ, RZ, R18 ;  /* 0x000000ffff067224 */ /* 0x000fe200078e0012 */
[----:B------:R0:W-:Y:S01]  /*08f0*/  STL [R1+0x8], R0 ;  /* 0x0000080001007387 */ /* 0x0001e20000100800 */
[----:B------:R-:W-:-:S03]  /*0900*/  IMAD.MOV.U32 R7, RZ, RZ, R2 ;  /* 0x000000ffff077224 */ /* 0x000fc600078e0002 */
[----:B------:R0:W-:Y:S01]  /*0910*/  STL.64 [R1], R12 ;  /* 0x0000000c01007387 */ /* 0x0001e20000100a00 */
[----:B---3--:R-:W-:Y:S02]  /*0920*/  IMAD.U32 R4, RZ, RZ, UR4 ;  /* 0x00000004ff047e24 */ /* 0x008fe4000f8e00ff */
[----:B------:R-:W-:Y:S01]  /*0930*/  IMAD.U32 R5, RZ, RZ, UR5 ;  /* 0x00000005ff057e24 */ /* 0x000fe2000f8e00ff */
[----:B--2---:R-:W2:Y:S02]  /*0940*/  F2F.F64.F32 R10, R3 ;  /* 0x00000003000a7310 */ /* 0x004ea40000201800 */
[----:B-12---:R0:W-:Y:S04]  /*0950*/  STL.64 [R1+0x10], R10 ;  /* 0x0000100a01007387 */ /* 0x0061e80000100a00 */
[----:B------:R-:W-:-:S07]  /*0960*/  LEPC R20, `(.L_x_33) ;  /* 0x000000001014794e */ /* 0x000fce0000000000 */
[----:B0-----:R-:W-:Y:S05]  /*0970*/  CALL.ABS.NOINC R8 ;  /* 0x0000000008007343 */ /* 0x001fea0003c00000 */
.L_x_33:
[----:B------:R-:W-:Y:S02]  /*0980*/  R2UR UR4, R28 ;  /* 0x000000001c0472ca */ /* 0x000fe400000e0000 */
[----:B------:R-:W-:-:S13]  /*0990*/  R2UR UR5, R29 ;  /* 0x000000001d0572ca */ /* 0x000fda00000e0000 */
[----:B------:R-:W2:Y:S01]  /*09a0*/  LDG.E R3, desc[UR4][R26.64+0x18] ;  /* 0x000018041a037981 */ /* 0x000ea2000c1e1900 */
[----:B------:R-:W-:Y:S01]  /*09b0*/  IADD3 R13, PT, PT, R23, -0x1, RZ ;  /* 0xffffffff170d7810 */ /* 0x000fe20007ffe0ff */
[----:B------:R-:W-:Y:S01]  /*09c0*/  IMAD.MOV.U32 R12, RZ, RZ, R16 ;  /* 0x000000ffff0c7224 */ /* 0x000fe200078e0010 */
[----:B------:R0:W1:Y:S01]  /*09d0*/  LDC.64 R8, c[0x4][R17] ;  /* 0x0100000011087b82 */ /* 0x0000620000000a00 */
[----:B------:R-:W-:Y:S01]  /*09e0*/  VIADD R0, R24, 0x6 ;  /* 0x0000000618007836 */ /* 0x000fe20000000000 */
[----:B------:R-:W3:Y:S01]  /*09f0*/  LDCU.64 UR4, c[0x4][0x10] ;  /* 0x01000200ff0477ac */ /* 0x000ee20008000a00 */
[----:B------:R-:W-:Y:S01]  /*0a00*/  MOV R6, R18 ;  /* 0x0000001200067202 */ /* 0x000fe20000000f00 */
[----:B------:R0:W-:Y:S01]  /*0a10*/  STL.64 [R1], R12 ;  /* 0x0000000c01007387 */ /* 0x0001e20000100a00 */
[----:B------:R-:W-:-:S03]  /*0a20*/  IMAD.MOV.U32 R7, RZ, RZ, R2 ;  /* 0x000000ffff077224 */ /* 0x000fc600078e0002 */
[----:B------:R0:W-:Y:S01]  /*0a30*/  STL [R1+0x8], R0 ;  /* 0x0000080001007387 */ /* 0x0001e20000100800 */
[----:B---3--:R-:W-:Y:S02]  /*0a40*/  IMAD.U32 R4, RZ, RZ, UR4 ;  /* 0x00000004ff047e24 */ /* 0x008fe4000f8e00ff */
[----:B------:R-:W-:Y:S01]  /*0a50*/  IMAD.U32 R5, RZ, RZ, UR5 ;  /* 0x00000005ff057e24 */ /* 0x000fe2000f8e00ff */
[----:B--2---:R-:W2:Y:S02]  /*0a60*/  F2F.F64.F32 R10, R3 ;  /* 0x00000003000a7310 */ /* 0x004ea40000201800 */
[----:B-12---:R0:W-:Y:S04]  /*0a70*/  STL.64 [R1+0x10], R10 ;  /* 0x0000100a01007387 */ /* 0x0061e80000100a00 */
[----:B------:R-:W-:-:S07]  /*0a80*/  LEPC R20, `(.L_x_34) ;  /* 0x000000001014794e */ /* 0x000fce0000000000 */
[----:B0-----:R-:W-:Y:S05]  /*0a90*/  CALL.ABS.NOINC R8 ;  /* 0x0000000008007343 */ /* 0x001fea0003c00000 */
.L_x_34:
[----:B------:R-:W-:Y:S02]  /*0aa0*/  R2UR UR4, R28 ;  /* 0x000000001c0472ca */ /* 0x000fe400000e0000 */
[----:B------:R-:W-:-:S13]  /*0ab0*/  R2UR UR5, R29 ;  /* 0x000000001d0572ca */ /* 0x000fda00000e0000 */
[----:B------:R-:W2:Y:S01]  /*0ac0*/  LDG.E R3, desc[UR4][R26.64+0x1c] ;  /* 0x00001c041a037981 */ /* 0x000ea2000c1e1900 */
[----:B------:R-:W-:Y:S01]  /*0ad0*/  VIADD R0, R24, 0x7 ;  /* 0x0000000718007836 */ /* 0x000fe20000000000 */
[----:B------:R0:W1:Y:S01]  /*0ae0*/  LDC.64 R8, c[0x4][R17] ;  /* 0x0100000011087b82 */ /* 0x0000620000000a00 */
[----:B------:R-:W-:Y:S01]  /*0af0*/  IMAD.MOV.U32 R22, RZ, RZ, R16 ;  /* 0x000000ffff167224 */ /* 0x000fe200078e0010 */
[----:B------:R-:W3:Y:S01]  /*0b00*/  LDCU.64 UR4, c[0x4][0x10] ;  /* 0x01000200ff0477ac */ /* 0x000ee20008000a00 */
[----:B------:R-:W-:Y:S01]  /*0b10*/  IMAD.MOV.U32 R6, RZ, RZ, R18 ;  /* 0x000000ffff067224 */ /* 0x000fe200078e0012 */
[----:B------:R0:W-:Y:S01]  /*0b20*/  STL [R1+0x8], R0 ;  /* 0x0000080001007387 */ /* 0x0001e20000100800 */
[----:B------:R-:W-:-:S03]  /*0b30*/  IMAD.MOV.U32 R7, RZ, RZ, R2 ;  /* 0x000000ffff077224 */ /* 0x000fc600078e0002 */
[----:B------:R0:W-:Y:S01]  /*0b40*/  STL.64 [R1], R22 ;  /* 0x0000001601007387 */ /* 0x0001e20000100a00 */
[----:B---3--:R-:W-:Y:S01]  /*0b50*/  IMAD.U32 R4, RZ, RZ, UR4 ;  /* 0x00000004ff047e24 */ /* 0x008fe2000f8e00ff */
[----:B------:R-:W-:Y:S01]  /*0b60*/  MOV R5, UR5 ;  /* 0x0000000500057c02 */ /* 0x000fe20008000f00 */
[----:B--2---:R-:W2:Y:S02]  /*0b70*/  F2F.F64.F32 R10, R3 ;  /* 0x00000003000a7310 */ /* 0x004ea40000201800 */
[----:B-12---:R0:W-:Y:S04]  /*0b80*/  STL.64 [R1+0x10], R10 ;  /* 0x0000100a01007387 */ /* 0x0061e80000100a00 */
[----:B------:R-:W-:-:S07]  /*0b90*/  LEPC R20, `(.L_x_35) ;  /* 0x000000001014794e */ /* 0x000fce0000000000 */
[----:B0-----:R-:W-:Y:S05]  /*0ba0*/  CALL.ABS.NOINC R8 ;  /* 0x0000000008007343 */ /* 0x001fea0003c00000 */
.L_x_35:
        /* <DEDUP_REMOVED lines=18> */
.L_x_36:
[----:B------:R-:W-:Y:S02]  /*0cd0*/  R2UR UR4, R28 ;  /* 0x000000001c0472ca */ /* 0x000fe400000e0000 */
[----:B------:R-:W-:-:S13]  /*0ce0*/  R2UR UR5, R29 ;  /* 0x000000001d0572ca */ /* 0x000fda00000e0000 */
[----:B------:R-:W2:Y:S01]  /*0cf0*/  LDG.E R3, desc[UR4][R26.64+0x24] ;  /* 0x000024041a037981 */ /* 0x000ea2000c1e1900 */
[----:B------:R-:W-:Y:S01]  /*0d00*/  IADD3 R13, PT, PT, R23, 0x2, RZ ;  /* 0x00000002170d7810 */ /* 0x000fe20007ffe0ff */
        /* <DEDUP_REMOVED lines=14> */
.L_x_37:
        /* <DEDUP_REMOVED lines=18> */
.L_x_38:
        /* <DEDUP_REMOVED lines=18> */
.L_x_39:
        /* <DEDUP_REMOVED lines=18> */
.L_x_40:
        /* <DEDUP_REMOVED lines=18> */
.L_x_41:
        /* <DEDUP_REMOVED lines=18> */
.L_x_42:
        /* <DEDUP_REMOVED lines=18> */
.L_x_43:
[----:B------:R-:W-:Y:S01]  /*14b0*/  ISETP.NE.AND P6, PT, R25, RZ, PT ;  /* 0x000000ff1900720c */ /* 0x000fe20003fc5270 */
[----:B------:R-:W-:Y:S02]  /*14c0*/  VIADD R24, R24, 0x10 ;  /* 0x0000001018187836 */ /* 0x000fe40000000000 */
[----:B------:R-:W-:-:S10]  /*14d0*/  VIADD R23, R23, 0x10 ;  /* 0x0000001017177836 */ /* 0x000fd40000000000 */
[----:B------:R-:W-:Y:S05]  /*14e0*/  @P6 BRA `(.L_x_44) ;  /* 0xffffffec00606947 */ /* 0x000fea000383ffff */
[----:B------:R-:W-:Y:S05]  /*14f0*/  BSYNC.RECONVERGENT B6 ;  /* 0x0000000000067941 */ /* 0x000fea0003800200 */
.L_x_27:
[----:B------:R-:W-:-:S07]  /*1500*/  IADD3 R17, PT, PT, R23, -0x7, RZ ;  /* 0xfffffff917117810 */ /* 0x000fce0007ffe0ff */
.L_x_26:
[----:B------:R-:W1:Y:S02]  /*1510*/  LDC.64 R22, c[0x0][0x390] ;  /* 0x0000e400ff167b82 */ /* 0x000e640000000a00 */
[----:B-1----:R-:W-:-:S05]  /*1520*/  IMAD.IADD R26, R23, 0x1, -R22 ;  /* 0x00000001171a7824 */ /* 0x002fca00078e0a16 */
[----:B------:R-:W-:-:S04]  /*1530*/  LOP3.LUT R0, R26, 0xf, RZ, 0xc0, !PT ;  /* 0x0000000f1a007812 */ /* 0x000fc800078ec0ff */
[----:B------:R-:W-:-:S13]  /*1540*/  ISETP.NE.AND P0, PT, R0, RZ, PT ;  /* 0x000000ff0000720c */ /* 0x000fda0003f05270 */
[----:B------:R-:W-:Y:S05]  /*1550*/  @!P0 BRA `(.L_x_45) ;  /* 0x0000001000e88947 */ /* 0x000fea0003800000 */
[----:B------:R-:W1:Y:S01]  /*1560*/  LDCU UR4, c[0x0][0x2f8] ;  /* 0x00005f00ff0477ac */ /* 0x000e620008000800 */
[----:B------:R-:W-:-:S05]  /*1570*/  VIADD R0, R0, 0xffffffff ;  /* 0xffffffff00007836 */ /* 0x000fca0000000000 */
[----:B------:R-:W-:Y:S01]  /*1580*/  ISETP.GE.U32.AND P0, PT, R0, 0x7, PT ;  /* 0x000000070000780c */ /* 0x000fe20003f06070 */
[----:B-1----:R-:W-:-:S12]  /*1590*/  VIADD R3, R18, -UR4 ;  /* 0x8000000412037c36 */ /* 0x002fd80008000000 */
[----:B------:R-:W-:Y:S05]  /*15a0*/  @!P0 BRA `(.L_x_46) ;  /* 0x0000000800608947 */ /* 0x000fea0003800000 */
[----:B------:R-:W1:Y:S01]  /*15b0*/  LDC.64 R6, c[0x0][0x380] ;  /* 0x0000e000ff067b82 */ /* 0x000e620000000a00 */
[----:B------:R-:W2:Y:S01]  /*15c0*/  LDCU UR4, c[0x0][0x39c] ;  /* 0x00007380ff0477ac */ /* 0x000ea20008000800 */
[----:B0-----:R-:W-:Y:S02]  /*15d0*/  R2UR UR6, R28 ;  /* 0x000000001c0672ca */ /* 0x001fe400000e0000 */
[----:B------:R-:W-:Y:S01]  /*15e0*/  R2UR UR7, R29 ;  /* 0x000000001d0772ca */ /* 0x000fe200000e0000 */
[----:B--2---:R-:W-:Y:S01]  /*15f0*/  IMAD R19, R16, UR4, R17 ;  /* 0x0000000410137c24 */ /* 0x004fe2000f8e0211 */
[----:B------:R-:W-:Y:S01]  /*1600*/  MOV R8, 0x28 ;  /* 0x0000002800087802 */ /* 0x000fe20000000f00 */
[----:B------:R0:W-:Y:S01]  /*1610*/  STL.64 [R3], R16 ;  /* 0x0000001003007387 */ /* 0x0001e20000100a00 */
[----:B------:R-:W2:Y:S01]  /*1620*/  LDCU.64 UR4, c[0x4][0x10] ;  /* 0x01000200ff0477ac */ /* 0x000ea20008000a00 */
[----:B-1----:R-:W-:-:S08]  /*1630*/  IMAD.WIDE R6, R19, 0x4, R6 ;  /* 0x0000000413067825 */ /* 0x002fd000078e0206 */
[----:B------:R1:W3:Y:S01]  /*1640*/  LDG.E R0, desc[UR6][R6.64] ;  /* 0x0000000606007981 */ /* 0x0002e2000c1e1900 */
[----:B------:R-:W4:Y:S03]  /*1650*/  LDC.64 R8, c[0x4][R8] ;  /* 0x0100000008087b82 */ /* 0x000f260000000a00 */
[----:B------:R0:W-:Y:S01]  /*1660*/  STL [R3+0x8], R19 ;  /* 0x0000081303007387 */ /* 0x0001e20000100800 */
[----:B-1----:R-:W-:Y:S01]  /*1670*/  IMAD.MOV.U32 R6, RZ, RZ, R18 ;  /* 0x000000ffff067224 */ /* 0x002fe200078e0012 */
[----:B--2---:R-:W-:Y:S01]  /*1680*/  MOV R4, UR4 ;  /* 0x0000000400047c02 */ /* 0x004fe20008000f00 */
[----:B------:R-:W-:Y:S02]  /*1690*/  IMAD.U32 R5, RZ, RZ, UR5 ;  /* 0x00000005ff057e24 */ /* 0x000fe4000f8e00ff */
[----:B------:R-:W-:Y:S01]  /*16a0*/  IMAD.MOV.U32 R7, RZ, RZ, R2 ;  /* 0x000000ffff077224 */ /* 0x000fe200078e0002 */
[----:B---3--:R-:W1:Y:S02]  /*16b0*/  F2F.F64.F32 R10, R0 ;  /* 0x00000000000a7310 */ /* 0x008e640000201800 */
[----:B-1--4-:R0:W-:Y:S04]  /*16c0*/  STL.64 [R3+0x10], R10 ;  /* 0x0000100a03007387 */ /* 0x0121e80000100a00 */
[----:B------:R-:W-:-:S07]  /*16d0*/  LEPC R20, `(.L_x_47) ;  /* 0x000000001014794e */ /* 0x000fce0000000000 */
[----:B0-----:R-:W-:Y:S05]  /*16e0*/  CALL.ABS.NOINC R8 ;  /* 0x0000000008007343 */ /* 0x001fea0003c00000 */
.L_x_47:
[----:B------:R-:W0:Y:S01]  /*16f0*/  LDC.64 R30, c[0x0][0x380] ;  /* 0x0000e000ff1e7b82 */ /* 0x000e220000000a00 */
[----:B------:R-:W-:Y:S02]  /*1700*/  R2UR UR4, R28 ;  /* 0x000000001c0472ca */ /* 0x000fe400000e0000 */
[----:B------:R-:W-:Y:S01]  /*1710*/  R2UR UR5, R29 ;  /* 0x000000001d0572ca */ /* 0x000fe200000e0000 */
[----:B0-----:R-:W-:-:S12]  /*1720*/  IMAD.WIDE R30, R19, 0x4, R30 ;  /* 0x00000004131e7825 */ /* 0x001fd800078e021e */
[----:B------:R-:W2:Y:S01]  /*1730*/  LDG.E R10, desc[UR4][R30.64+0x4] ;  /* 0x000004041e0a7981 */ /* 0x000ea2000c1e1900 */
[----:B------:R-:W0:Y:S01]  /*1740*/  LDCU UR4, c[0x0][0x2f8] ;  /* 0x00005f00ff0477ac */ /* 0x000e220008000800 */
[----:B------:R-:W-:Y:S01]  /*1750*/  IADD3 R13, PT, PT, R17, 0x1, RZ ;  /* 0x00000001110d7810 */ /* 0x000fe20007ffe0ff */
[----:B------:R-:W-:Y:S01]  /*1760*/  IMAD.MOV.U32 R12, RZ, RZ, R16 ;  /* 0x000000ffff0c7224 */ /* 0x000fe200078e0010 */
[----:B------:R-:W-:Y:S01]  /*1770*/  MOV R25, 0x28 ;  /* 0x0000002800197802 */ /* 0x000fe20000000f00 */
[----:B------:R-:W-:Y:S02]  /*1780*/  VIADD R3, R19, 0x1 ;  /* 0x0000000113037836 */ /* 0x000fe40000000000 */
[----:B------:R-:W-:Y:S01]  /*1790*/  IMAD.MOV.U32 R6, RZ, RZ, R18 ;  /* 0x000000ffff067224 */ /* 0x000fe200078e0012 */
[----:B------:R1:W3:Y:S01]  /*17a0*/  LDC.64 R8, c[0x4][R25] ;  /* 0x0100000019087b82 */ /* 0x0002e20000000a00 */
[----:B------:R-:W-:Y:S02]  /*17b0*/  IMAD.MOV.U32 R7, RZ, RZ, R2 ;  /* 0x000000ffff077224 */ /* 0x000fe400078e0002 */
[----:B0-----:R-:W-:Y:S01]  /*17c0*/  VIADD R24, R18, -UR4 ;  /* 0x8000000412187c36 */ /* 0x001fe20008000000 */
[----:B------:R-:W0:Y:S04]  /*17d0*/  LDCU.64 UR4, c[0x4][0x10] ;  /* 0x01000200ff0477ac */ /* 0x000e280008000a00 */
[----:B------:R1:W-:Y:S04]  /*17e0*/  STL.64 [R24], R12 ;  /* 0x0000000c18007387 */ /* 0x0003e80000100a00 */
[----:B------:R1:W-:Y:S01]  /*17f0*/  STL [R24+0x8], R3 ;  /* 0x0000080318007387 */ /* 0x0003e20000100800 */
[----:B0-----:R-:W-:Y:S01]  /*1800*/  MOV R4, UR4 ;  /* 0x0000000400047c02 */ /* 0x001fe20008000f00 */
[----:B------:R-:W-:Y:S01]  /*1810*/  IMAD.U32 R5, RZ, RZ, UR5 ;  /* 0x00000005ff057e24 */ /* 0x000fe2000f8e00ff */
[----:B--2---:R-:W0:Y:S02]  /*1820*/  F2F.F64.F32 R10, R10 ;  /* 0x0000000a000a7310 */ /* 0x004e240000201800 */
[----:B0--3--:R1:W-:Y:S04]  /*1830*/  STL.64 [R24+0x10], R10 ;  /* 0x0000100a18007387 */ /* 0x0093e80000100a00 */
[----:B------:R-:W-:-:S07]  /*1840*/  LEPC R20, `(.L_x_48) ;  /* 0x000000001014794e */ /* 0x000fce0000000000 */
[----:B-1----:R-:W-:Y:S05]  /*1850*/  CALL.ABS.NOINC R8 ;  /* 0x0000000008007343 */ /* 0x002fea0003c00000 */
.L_x_48:
        /* <DEDUP_REMOVED lines=18> */
.L_x_49:
        /* <DEDUP_REMOVED lines=18> */
.L_x_50:
        /* <DEDUP_REMOVED lines=10> */
[----:B------:R-:W-:-:S03]  /*1b40*/  MOV R7, R2 ;  /* 0x0000000200077202 */ /* 0x000fc60000000f00 */
[----:B------:R0:W-:Y:S01]  /*1b50*/  STL.64 [R24], R12 ;  /* 0x0000000c18007387 */ /* 0x0001e20000100a00 */
[----:B---3--:R-:W-:Y:S02]  /*1b60*/  IMAD.U32 R4, RZ, RZ, UR4 ;  /* 0x00000004ff047e24 */ /* 0x008fe4000f8e00ff */
[----:B------:R-:W-:Y:S01]  /*1b70*/  IMAD.U32 R5, RZ, RZ, UR5 ;  /* 0x00000005ff057e24 */ /* 0x000fe2000f8e00ff */
[----:B--2---:R-:W2:Y:S02]  /*1b80*/  F2F.F64.F32 R10, R0 ;  /* 0x00000000000a7310 */ /* 0x004ea40000201800 */
[----:B-12---:R0:W-:Y:S04]  /*1b90*/  STL.64 [R24+0x10], R10 ;  /* 0x0000100a18007387 */ /* 0x0061e80000100a00 */
[----:B------:R-:W-:-:S07]  /*1ba0*/  LEPC R20, `(.L_x_51) ;  /* 0x000000001014794e */ /* 0x000fce0000000000 */
[----:B0-----:R-:W-:Y:S05]  /*1bb0*/  CALL.ABS.NOINC R8 ;  /* 0x0000000008007343 */ /* 0x001fea0003c00000 */
.L_x_51:
        /* <DEDUP_REMOVED lines=18> */
.L_x_52:
        /* <DEDUP_REMOVED lines=18> */
.L_x_53:
        /* <DEDUP_REMOVED lines=18> */
.L_x_54:
[----:B------:R-:W-:-:S07]  /*1f20*/  VIADD R17, R17, 0x8 ;  /* 0x0000000811117836 */ /* 0x000fce0000000000 */
.L_x_46:
[----:B------:R-:W-:-:S04]  /*1f30*/  LOP3.LUT R0, R26, 0x7, RZ, 0xc0, !PT ;  /* 0x000000071a007812 */ /* 0x000fc800078ec0ff */
[----:B------:R-:W-:-:S13]  /*1f40*/  ISETP.NE.AND P0, PT, R0, RZ, PT ;  /* 0x000000ff0000720c */ /* 0x000fda0003f05270 */
[----:B------:R-:W-:Y:S05]  /*1f50*/  @!P0 BRA `(.L_x_45) ;  /* 0x0000000800688947 */ /* 0x000fea0003800000 */
[----:B------:R-:W-:-:S05]  /*1f60*/  VIADD R0, R0, 0xffffffff ;  /* 0xffffffff00007836 */ /* 0x000fca0000000000 */
[----:B------:R-:W-:-:S13]  /*1f70*/  ISETP.GE.U32.AND P0, PT, R0, 0x3, PT ;  /* 0x000000030000780c */ /* 0x000fda0003f06070 */
[----:B------:R-:W-:Y:S05]  /*1f80*/  @!P0 BRA `(.L_x_55) ;  /* 0x0000000400408947 */ /* 0x000fea0003800000 */
[----:B------:R-:W1:Y:S01]  /*1f90*/  LDC.64 R4, c[0x0][0x380] ;  /* 0x0000e000ff047b82 */ /* 0x000e620000000a00 */
[----:B------:R-:W2:Y:S01]  /*1fa0*/  LDCU UR4, c[0x0][0x39c] ;  /* 0x00007380ff0477ac */ /* 0x000ea20008000800 */
[----:B0-----:R-:W-:Y:S02]  /*1fb0*/  R2UR UR6, R28 ;  /* 0x000000001c0672ca */ /* 0x001fe400000e0000 */
[----:B------:R-:W-:Y:S01]  /*1fc0*/  R2UR UR7, R29 ;  /* 0x000000001d0772ca */ /* 0x000fe200000e0000 */
[----:B--2---:R-:W-:-:S04]  /*1fd0*/  IMAD R19, R16, UR4, R17 ;  /* 0x0000000410137c24 */ /* 0x004fc8000f8e0211 */
[----:B-1----:R-:W-:-:S08]  /*1fe0*/  IMAD.WIDE R4, R19, 0x4, R4 ;  /* 0x0000000413047825 */ /* 0x002fd000078e0204 */
[----:B------:R0:W2:Y:S01]  /*1ff0*/  LDG.E R0, desc[UR6][R4.64] ;  /* 0x0000000604007981 */ /* 0x0000a2000c1e1900 */
[----:B------:R-:W1:Y:S01]  /*2000*/  LDCU UR4, c[0x0][0x2f8] ;  /* 0x00005f00ff0477ac */ /* 0x000e620008000800 */
[----:B------:R-:W-:Y:S01]  /*2010*/  MOV R8, 0x28 ;  /* 0x0000002800087802 */ /* 0x000fe20000000f00 */
[----:B------:R-:W-:Y:S01]  /*2020*/  IMAD.MOV.U32 R6, RZ, RZ, R18 ;  /* 0x000000ffff067224 */ /* 0x000fe200078e0012 */
[----:B------:R-:W-:-:S04]  /*2030*/  MOV R7, R2 ;  /* 0x0000000200077202 */ /* 0x000fc80000000f00 */
[----:B------:R-:W3:Y:S01]  /*2040*/  LDC.64 R8, c[0x4][R8] ;  /* 0x0100000008087b82 */ /* 0x000ee20000000a00 */
[----:B-1----:R-:W-:Y:S01]  /*2050*/  IADD3 R24, PT, PT, R18, -UR4, RZ ;  /* 0x8000000412187c10 */ /* 0x002fe2000fffe0ff */
[----:B------:R-:W0:Y:S04]  /*2060*/  LDCU.64 UR4, c[0x4][0x10] ;  /* 0x01000200ff0477ac */ /* 0x000e280008000a00 */
[----:B------:R1:W-:Y:S04]  /*2070*/  STL.64 [R24], R16 ;  /* 0x0000001018007387 */ /* 0x0003e80000100a00 */
[----:B------:R1:W-:Y:S01]  /*2080*/  STL [R24+0x8], R19 ;  /* 0x0000081318007387 */ /* 0x0003e20000100800 */
[----:B0-----:R-:W-:-:S02]  /*2090*/  IMAD.U32 R4, RZ, RZ, UR4 ;  /* 0x00000004ff047e24 */ /* 0x001fc4000f8e00ff */
[----:B------:R-:W-:Y:S01]  /*20a0*/  IMAD.U32 R5, RZ, RZ, UR5 ;  /* 0x00000005ff057e24 */ /* 0x000fe2000f8e00ff */
[----:B--2---:R-:W0:Y:S02]  /*20b0*/  F2F.F64.F32 R10, R0 ;  /* 0x00000000000a7310 */ /* 0x004e240000201800 */
[----:B0--3--:R1:W-:Y:S04]  /*20c0*/  STL.64 [R24+0x10], R10 ;  /* 0x0000100a18007387 */ /* 0x0093e80000100a00 */
[----:B------:R-:W-:-:S07]  /*20d0*/  LEPC R20, `(.L_x_56) ;  /* 0x000000001014794e */ /* 0x000fce0000000000 */
[----:B-1----:R-:W-:Y:S05]  /*20e0*/  CALL.ABS.NOINC R8 ;  /* 0x0000000008007343 */ /* 0x002fea0003c00000 */
.L_x_56:
[----:B------:R-:W0:Y:S01]  /*20f0*/  LDC.64 R30, c[0x0][0x380] ;  /* 0x0000e000ff1e7b82 */ /* 0x000e220000000a00 */
[----:B------:R-:W-:Y:S02]  /*2100*/  R2UR UR4, R28 ;  /* 0x000000001c0472ca */ /* 0x000fe400000e0000 */
[----:B------:R-:W-:Y:S01]  /*2110*/  R2UR UR5, R29 ;  /* 0x000000001d0572ca */ /* 0x000fe200000e0000 */
[----:B0-----:R-:W-:-:S12]  /*2120*/  IMAD.WIDE R30, R19, 0x4, R30 ;  /* 0x00000004131e7825 */ /* 0x001fd800078e021e */
[----:B------:R-:W2:Y:S01]  /*2130*/  LDG.E R0, desc[UR4][R30.64+0x4] ;  /* 0x000004041e007981 */ /* 0x000ea2000c1e1900 */
[----:B------:R-:W-:Y:S01]  /*2140*/  VIADD R13, R17, 0x1 ;  /* 0x00000001110d7836 */ /* 0x000fe20000000000 */
[----:B------:R-:W-:Y:S01]  /*2150*/  MOV R25, 0x28 ;  /* 0x0000002800197802 */ /* 0x000fe20000000f00 */
[----:B------:R-:W-:Y:S01]  /*2160*/  IMAD.MOV.U32 R12, RZ, RZ, R16 ;  /* 0x000000ffff0c7224 */ /* 0x000fe200078e0010 */
[----:B------:R-:W0:Y:S01]  /*2170*/  LDCU.64 UR4, c[0x4][0x10] ;  /* 0x01000200ff0477ac */ /* 0x000e220008000a00 */
[----:B------:R-:W-:Y:S01]  /*2180*/  VIADD R3, R19, 0x1 ;  /* 0x0000000113037836 */ /* 0x000fe20000000000 */
[----:B------:R1:W3:Y:S01]  /*2190*/  LDC.64 R8, c[0x4][R25] ;  /* 0x0100000019087b82 */ /* 0x0002e20000000a00 */
[----:B------:R-:W-:Y:S01]  /*21a0*/  IMAD.MOV.U32 R6, RZ, RZ, R18 ;  /* 0x000000ffff067224 */ /* 0x000fe200078e0012 */
[----:B------:R1:W-:Y:S01]  /*21b0*/  STL.64 [R24], R12 ;  /* 0x0000000c18007387 */ /* 0x0003e20000100a00 */
[----:B------:R-:W-:-:S03]  /*21c0*/  IMAD.MOV.U32 R7, RZ, RZ, R2 ;  /* 0x000000ffff077224 */ /* 0x000fc600078e0002 */
[----:B------:R1:W-:Y:S01]  /*21d0*/  STL [R24+0x8], R3 ;  /* 0x0000080318007387 */ /* 0x0003e20000100800 */
[----:B0-----:R-:W-:Y:S01]  /*21e0*/  MOV R4, UR4 ;  /* 0x0000000400047c02 */ /* 0x001fe20008000f00 */
[----:B------:R-:W-:Y:S01]  /*21f0*/  IMAD.U32 R5, RZ, RZ, UR5 ;  /* 0x00000005ff057e24 */ /* 0x000fe2000f8e00ff */
[----:B--2---:R-:W0:Y:S02]  /*2200*/  F2F.F64.F32 R10, R0 ;  /* 0x00000000000a7310 */ /* 0x004e240000201800 */
[----:B0--3--:R1:W-:Y:S04]  /*2210*/  STL.64 [R24+0x10], R10 ;  /* 0x0000100a18007387 */ /* 0x0093e80000100a00 */
[----:B------:R-:W-:-:S07]  /*2220*/  LEPC R20, `(.L_x_57) ;  /* 0x000000001014794e */ /* 0x000fce0000000000 */
[----:B-1----:R-:W-:Y:S05]  /*2230*/  CALL.ABS.NOINC R8 ;  /* 0x0000000008007343 */ /* 0x002fea0003c00000 */
.L_x_57:
        /* <DEDUP_REMOVED lines=18> */
.L_x_58:
        /* <DEDUP_REMOVED lines=18> */
.L_x_59:
[----:B------:R-:W-:-:S07]  /*2480*/  VIADD R17, R17, 0x4 ;  /* 0x0000000411117836 */ /* 0x000fce0000000000 */
.L_x_55:
[----:B------:R-:W-:-:S04]  /*2490*/  LOP3.LUT R26, R26, 0x3, RZ, 0xc0, !PT ;  /* 0x000000031a1a7812 */ /* 0x000fc800078ec0ff */
[----:B------:R-:W-:-:S13]  /*24a0*/  ISETP.NE.AND P0, PT, R26, RZ, PT ;  /* 0x000000ff1a00720c */ /* 0x000fda0003f05270 */
[----:B------:R-:W-:Y:S05]  /*24b0*/  @!P0 BRA `(.L_x_45) ;  /* 0x0000000400108947 */ /* 0x000fea0003800000 */
[----:B------:R-:W1:Y:S01]  /*24c0*/  LDC.64 R30, c[0x0][0x380] ;  /* 0x0000e000ff1e7b82 */ /* 0x000e620000000a00 */
[----:B------:R-:W2:Y:S01]  /*24d0*/  LDCU UR4, c[0x0][0x39c] ;  /* 0x00007380ff0477ac */ /* 0x000ea20008000800 */
[----:B0-----:R-:W-:Y:S02]  /*24e0*/  R2UR UR6, R28 ;  /* 0x000000001c0672ca */ /* 0x001fe400000e0000 */
[----:B------:R-:W-:Y:S01]  /*24f0*/  R2UR UR7, R29 ;  /* 0x000000001d0772ca */ /* 0x000fe200000e0000 */
[----:B--2---:R-:W-:-:S04]  /*2500*/  IMAD R19, R16, UR4, R17 ;  /* 0x0000000410137c24 */ /* 0x004fc8000f8e0211 */
[----:B-1----:R-:W-:-:S08]  /*2510*/  IMAD.WIDE R30, R19, 0x4, R30 ;  /* 0x00000004131e7825 */ /* 0x002fd000078e021e */
[----:B------:R-:W2:Y:S01]  /*2520*/  LDG.E R10, desc[UR6][R30.64] ;  /* 0x000000061e0a7981 */ /* 0x000ea2000c1e1900 */
[----:B------:R-:W0:Y:S01]  /*2530*/  LDCU UR4, c[0x0][0x2f8] ;  /* 0x00005f00ff0477ac */ /* 0x000e220008000800 */
[----:B------:R-:W-:Y:S01]  /*2540*/  MOV R8, 0x28 ;  /* 0x0000002800087802 */ /* 0x000fe20000000f00 */
[----:B------:R-:W-:Y:S01]  /*2550*/  IMAD.MOV.U32 R6, RZ, RZ, R18 ;  /* 0x000000ffff067224 */ /* 0x000fe200078e0012 */
[----:B------:R-:W-:Y:S01]  /*2560*/  ISETP.NE.AND P0, PT, R26, 0x1, PT ;  /* 0x000000011a00780c */ /* 0x000fe20003f05270 */
[----:B------:R-:W-:-:S03]  /*2570*/  IMAD.MOV.U32 R7, RZ, RZ, R2 ;  /* 0x000000ffff077224 */ /* 0x000fc600078e0002 */
[----:B------:R-:W1:Y:S01]  /*2580*/  LDC.64 R8, c[0x4][R8] ;  /* 0x0100000008087b82 */ /* 0x000e620000000a00 */
[----:B------:R-:W-:Y:S01]  /*2590*/  P2R R0, PR, RZ, 0x1 ;  /* 0x00000001ff007803 */ /* 0x000fe20000000000 */
[----:B0-----:R-:W-:Y:S01]  /*25a0*/  VIADD R24, R18, -UR4 ;  /* 0x8000000412187c36 */ /* 0x001fe20008000000 */
[----:B------:R-:W0:Y:S04]  /*25b0*/  LDCU.64 UR4, c[0x4][0x10] ;  /* 0x01000200ff0477ac */ /* 0x000e280008000a00 */
[----:B------:R3:W-:Y:S04]  /*25c0*/  STL.64 [R24], R16 ;  /* 0x0000001018007387 */ /* 0x0007e80000100a00 */
[----:B------:R3:W-:Y:S01]  /*25d0*/  STL [R24+0x8], R19 ;  /* 0x0000081318007387 */ /* 0x0007e20000100800 */
[----:B0-----:R-:W-:Y:S01]  /*25e0*/  MOV R4, UR4 ;  /* 0x0000000400047c02 */ /* 0x001fe20008000f00 */
[----:B------:R-:W-:Y:S01]  /*25f0*/  IMAD.U32 R5, RZ, RZ, UR5 ;  /* 0x00000005ff057e24 */ /* 0x000fe2000f8e00ff */
[----:B--2---:R-:W0:Y:S02]  /*2600*/  F2F.F64.F32 R10, R10 ;  /* 0x0000000a000a7310 */ /* 0x004e240000201800 */
[----:B01----:R3:W-:Y:S04]  /*2610*/  STL.64 [R24+0x10], R10 ;  /* 0x0000100a18007387 */ /* 0x0037e80000100a00 */
[----:B------:R-:W-:-:S07]  /*2620*/  LEPC R20, `(.L_x_60) ;  /* 0x000000001014794e */ /* 0x000fce0000000000 */
[----:B---3--:R-:W-:Y:S05]  /*2630*/  CALL.ABS.NOINC R8 ;  /* 0x0000000008007343 */ /* 0x008fea0003c00000 */
.L_x_60:
[----:B------:R-:W-:-:S13]  /*2640*/  ISETP.NE.AND P6, PT, R26, 0x1, PT ;  /* 0x000000011a00780c */ /* 0x000fda0003fc5270 */
[----:B------:R-:W-:Y:S05]  /*2650*/  @!P6 BRA `(.L_x_45) ;  /* 0x0000000000a8e947 */ /* 0x000fea0003800000 */
[----:B------:R-:W-:Y:S02]  /*2660*/  R2UR UR4, R28 ;  /* 0x000000001c0472ca */ /* 0x000fe400000e0000 */
[----:B------:R-:W-:-:S13]  /*2670*/  R2UR UR5, R29 ;  /* 0x000000001d0572ca */ /* 0x000fda00000e0000 */
[----:B------:R-:W2:Y:S01]  /*2680*/  LDG.E R10, desc[UR4][R30.64+0x4] ;  /* 0x000004041e0a7981 */ /* 0x000ea2000c1e1900 */
[----:B------:R-:W-:Y:S01]  /*2690*/  IADD3 R13, PT, PT, R17, 0x1, RZ ;  /* 0x00000001110d7810 */ /* 0x000fe20007ffe0ff */
[----:B------:R-:W-:Y:S01]  /*26a0*/  IMAD.MOV.U32 R12, RZ, RZ, R16 ;  /* 0x000000ffff0c7224 */ /* 0x000fe200078e0010 */
[----:B------:R-:W-:Y:S01]  /*26b0*/  MOV R25, 0x28 ;  /* 0x0000002800197802 */ /* 0x000fe20000000f00 */
[----:B------:R-:W-:Y:S01]  /*26c0*/  VIADD R3, R19, 0x1 ;  /* 0x0000000113037836 */ /* 0x000fe20000000000 */
[----:B------:R-:W0:Y:S01]  /*26d0*/  LDCU.64 UR4, c[0x4][0x10] ;  /* 0x01000200ff0477ac */ /* 0x000e220008000a00 */
[----:B------:R-:W-:Y:S01]  /*26e0*/  IMAD.IADD R22, R23, 0x1, -R22 ;  /* 0x0000000117167824 */ /* 0x000fe200078e0a16 */
[----:B------:R1:W-:Y:S01]  /*26f0*/  STL.64 [R24], R12 ;  /* 0x0000000c18007387 */ /* 0x0003e20000100a00 */
[----:B------:R1:W3:Y:S01]  /*2700*/  LDC.64 R8, c[0x4][R25] ;  /* 0x0100000019087b82 */ /* 0x0002e20000000a00 */
[----:B------:R-:W-:Y:S02]  /*2710*/  IMAD.MOV.U32 R6, RZ, RZ, R18 ;  /* 0x000000ffff067224 */ /* 0x000fe400078e0012 */
[----:B------:R1:W-:Y:S01]  /*2720*/  STL [R24+0x8], R3 ;  /* 0x0000080318007387 */ /* 0x0003e20000100800 */
[----:B------:R-:W-:Y:S01]  /*2730*/  LOP3.LUT R22, R22, 0x3, RZ, 0xc0, !PT ;  /* 0x0000000316167812 */ /* 0x000fe200078ec0ff */
[----:B------:R-:W-:-:S03]  /*2740*/  IMAD.MOV.U32 R7, RZ, RZ, R2 ;  /* 0x000000ffff077224 */ /* 0x000fc600078e0002 */
[----:B------:R-:W-:-:S04]  /*2750*/  ISETP.NE.AND P0, PT, R22, 0x2, PT ;  /* 0x000000021600780c */ /* 0x000fc80003f05270 */
[----:B------:R-:W-:Y:S02]  /*2760*/  P2R R0, PR, RZ, 0x1 ;  /* 0x00000001ff007803 */ /* 0x000fe40000000000 */
[----:B0-----:R-:W-:Y:S01]  /*2770*/  MOV R4, UR4 ;  /* 0x0000000400047c02 */ /* 0x001fe20008000f00 */
[----:B------:R-:W-:Y:S01]  /*2780*/  IMAD.U32 R5, RZ, RZ, UR5 ;  /* 0x00000005ff057e24 */ /* 0x000fe2000f8e00ff */
[----:B--2---:R-:W0:Y:S02]  /*2790*/  F2F.F64.F32 R10, R10 ;  /* 0x0000000a000a7310 */ /* 0x004e240000201800 */
[----:B0--3--:R1:W-:Y:S04]  /*27a0*/  STL.64 [R24+0x10], R10 ;  /* 0x0000100a18007387 */ /* 0x0093e80000100a00 */
[----:B------:R-:W-:-:S07]  /*27b0*/  LEPC R20, `(.L_x_61) ;  /* 0x000000001014794e */ /* 0x000fce0000000000 */
[----:B-1----:R-:W-:Y:S05]  /*27c0*/  CALL.ABS.NOINC R8 ;  /* 0x0000000008007343 */ /* 0x002fea0003c00000 */
.L_x_61:
[----:B------:R-:W-:-:S13]  /*27d0*/  ISETP.NE.AND P6, PT, R22, 0x2, PT ;  /* 0x000000021600780c */ /* 0x000fda0003fc5270 */
[----:B------:R-:W-:Y:S05]  /*27e0*/  @!P6 BRA `(.L_x_45) ;  /* 0x000000000044e947 */ /* 0x000fea0003800000 */
[----:B------:R-:W-:Y:S02]  /*27f0*/  R2UR UR4, R28 ;  /* 0x000000001c0472ca */ /* 0x000fe400000e0000 */
[----:B------:R-:W-:-:S13]  /*2800*/  R2UR UR5, R29 ;  /* 0x000000001d0572ca */ /* 0x000fda00000e0000 */
[----:B------:R-:W2:Y:S01]  /*2810*/  LDG.E R30, desc[UR4][R30.64+0x8] ;  /* 0x000008041e1e7981 */ /* 0x000ea2000c1e1900 */
[----:B------:R-:W-:Y:S01]  /*2820*/  IADD3 R17, PT, PT, R17, 0x2, RZ ;  /* 0x0000000211117810 */ /* 0x000fe20007ffe0ff */
        /* <DEDUP_REMOVED lines=13> */
.L_x_45:
[----:B------:R-:W-:Y:S01]  /*2900*/  MOV R0, 0x28 ;  /* 0x0000002800007802 */ /* 0x000fe20000000f00 */
[----:B------:R-:W1:Y:S01]  /*2910*/  LDCU.64 UR4, c[0x4][0x18] ;  /* 0x01000300ff0477ac */ /* 0x000e620008000a00 */
[----:B------:R-:W-:Y:S02]  /*2920*/  CS2R R6, SRZ ;  /* 0x0000000000067805 */ /* 0x000fe4000001ff00 */
[----:B------:R2:W3:Y:S01]  /*2930*/  LDC.64 R8, c[0x4][R0] ;  /* 0x0100000000087b82 */ /* 0x0004e20000000a00 */
[----:B-1----:R-:W-:Y:S02]  /*2940*/  IMAD.U32 R4, RZ, RZ, UR4 ;  /* 0x00000004ff047e24 */ /* 0x002fe4000f8e00ff */
[----:B--2---:R-:W-:-:S07]  /*2950*/  IMAD.U32 R5, RZ, RZ, UR5 ;  /* 0x00000005ff057e24 */ /* 0x004fce000f8e00ff */
[----:B------:R-:W-:-:S07]  /*2960*/  LEPC R20, `(.L_x_62) ;  /* 0x000000001014794e */ /* 0x000fce0000000000 */
[----:B0--3--:R-:W-:Y:S05]  /*2970*/  CALL.ABS.NOINC R8 ;  /* 0x0000000008007343 */ /* 0x009fea0003c00000 */
.L_x_62:
[----:B------:R-:W0:Y:S01]  /*2980*/  LDCU UR4, c[0x0][0x38c] ;  /* 0x00007180ff0477ac */ /* 0x000e220008000800 */
[----:B------:R-:W-:-:S04]  /*2990*/  IADD3 R16, PT, PT, R16, 0x1, RZ ;  /* 0x0000000110107810 */ /* 0x000fc80007ffe0ff */
[----:B0-----:R-:W-:-:S13]  /*29a0*/  ISETP.NE.AND P0, PT, R16, UR4, PT ;  /* 0x0000000410007c0c */ /* 0x001fda000bf05270 */
[----:B------:R-:W-:Y:S05]  /*29b0*/  @!P0 EXIT ;  /* 0x000000000000894d */ /* 0x000fea0003800000 */
[----:B------:R-:W-:Y:S05]  /*29c0*/  BRA `(.L_x_63) ;  /* 0xffffffd400ec7947 */ /* 0x000fea000383ffff */
.L_x_25:
[----:B------:R-:W0:Y:S01]  /*29d0*/  LDCU UR4, c[0x0][0x388] ;  /* 0x00007100ff0477ac */ /* 0x000e220008000800 */
[----:B------:R-:W-:-:S05]  /*29e0*/  IMAD.IADD R0, R5, 0x1, -R4 ;  /* 0x0000000105007824 */ /* 0x000fca00078e0a04 */
[----:B------:R-:W-:Y:S01]  /*29f0*/  LOP3.LUT P0, R17, R0, 0x3, RZ, 0xc0, !PT ;  /* 0x0000000300117812 */ /* 0x000fe2000780c0ff */
[----:B0-----:R-:W-:-:S12]  /*2a00*/  IMAD.U32 R16, RZ, RZ, UR4 ;  /* 0x00000004ff107e24 */ /* 0x001fd8000f8e00ff */
[----:B------:R-:W-:Y:S05]  /*2a10*/  @!P0 BRA `(.L_x_64) ;  /* 0x0000000000488947 */ /* 0x000fea0003800000 */
[----:B------:R-:W-:Y:S01]  /*2a20*/  BSSY.RECONVERGENT B6, `(.L_x_64) ;  /* 0x0000011000067945 */ /* 0x000fe20003800200 */
[----:B------:R-:W-:Y:S01]  /*2a30*/  IMAD.MOV.U32 R18, RZ, RZ, RZ ;  /* 0x000000ffff127224 */ /* 0x000fe200078e00ff */
[----:B------:R-:W-:-:S07]  /*2a40*/  MOV R16, UR4 ;  /* 0x0000000400107c02 */ /* 0x000fce0008000f00 */
.L_x_66:
[----:B------:R-:W-:Y:S01]  /*2a50*/  MOV R0, 0x28 ;  /* 0x0000002800007802 */ /* 0x000fe20000000f00 */
[----:B------:R-:W0:Y:S01]  /*2a60*/  LDCU.64 UR4, c[0x4][0x18] ;  /* 0x01000300ff0477ac */ /* 0x000e220008000a00 */
[----:B------:R-:W-:Y:S01]  /*2a70*/  VIADD R18, R18, 0x1 ;  /* 0x0000000112127836 */ /* 0x000fe20000000000 */
[----:B------:R-:W-:Y:S01]  /*2a80*/  CS2R R6, SRZ ;  /* 0x0000000000067805 */ /* 0x000fe2000001ff00 */
[----:B------:R1:W2:Y:S03]  /*2a90*/  LDC.64 R2, c[0x4][R0] ;  /* 0x0100000000027b82 */ /* 0x0002a60000000a00 */
[----:B------:R-:W-:-:S04]  /*2aa0*/  ISETP.NE.AND P0, PT, R18, R17, PT ;  /* 0x000000111200720c */ /* 0x000fc80003f05270 */
[----:B------:R-:W-:Y:S01]  /*2ab0*/  P2R R19, PR, RZ, 0x1 ;  /* 0x00000001ff137803 */ /* 0x000fe20000000000 */
[----:B0-----:R-:W-:Y:S02]  /*2ac0*/  IMAD.U32 R4, RZ, RZ, UR4 ;  /* 0x00000004ff047e24 */ /* 0x001fe4000f8e00ff */
[----:B-1----:R-:W-:-:S07]  /*2ad0*/  IMAD.U32 R5, RZ, RZ, UR5 ;  /* 0x00000005ff057e24 */ /* 0x002fce000f8e00ff */
[----:B------:R-:W-:-:S07]  /*2ae0*/  LEPC R20, `(.L_x_65) ;  /* 0x000000001014794e */ /* 0x000fce0000000000 */
[----:B--2---:R-:W-:Y:S05]  /*2af0*/  CALL.ABS.NOINC R2 ;  /* 0x0000000002007343 */ /* 0x004fea0003c00000 */
.L_x_65:
[----:B------:R-:W-:Y:S02]  /*2b00*/  ISETP.NE.AND P6, PT, R19, RZ, PT ;  /* 0x000000ff1300720c */ /* 0x000fe40003fc5270 */
[----:B------:R-:W-:-:S11]  /*2b10*/  IADD3 R16, PT, PT, R16, 0x1, RZ ;  /* 0x0000000110107810 */ /* 0x000fd60007ffe0ff */
[----:B------:R-:W-:Y:S05]  /*2b20*/  @P6 BRA `(.L_x_66) ;  /* 0xfffffffc00c86947 */ /* 0x000fea000383ffff */
[----:B------:R-:W-:Y:S05]  /*2b30*/  BSYNC.RECONVERGENT B6 ;  /* 0x0000000000067941 */ /* 0x000fea0003800200 */
.L_x_64:
[----:B------:R-:W0:Y:S02]  /*2b40*/  LDC.64 R2, c[0x0][0x388] ;  /* 0x0000e200ff027b82 */ /* 0x000e240000000a00 */
[----:B0-----:R-:W-:-:S05]  /*2b50*/  IMAD.IADD R0, R2, 0x1, -R3 ;  /* 0x0000000102007824 */ /* 0x001fca00078e0a03 */
[----:B------:R-:W-:-:S13]  /*2b60*/  ISETP.GT.U32.AND P0, PT, R0, -0x4, PT ;  /* 0xfffffffc0000780c */ /* 0x000fda0003f04070 */
[----:B------:R-:W-:Y:S05]  /*2b70*/  @P0 EXIT ;  /* 0x000000000000094d */ /* 0x000fea0003800000 */
.L_x_71:
[----:B------:R-:W-:Y:S01]  /*2b80*/  MOV R2, 0x28 ;  /* 0x0000002800027802 */ /* 0x000fe20000000f00 */
[----:B------:R-:W0:Y:S01]  /*2b90*/  LDCU.64 UR4, c[0x4][0x18] ;  /* 0x01000300ff0477ac */ /* 0x000e220008000a00 */
[----:B------:R-:W-:Y:S01]  /*2ba0*/  VIADD R16, R16, 0x4 ;  /* 0x0000000410107836 */ /* 0x000fe20000000000 */
[----:B------:R-:W-:Y:S01]  /*2bb0*/  CS2R R6, SRZ ;  /* 0x0000000000067805 */ /* 0x000fe2000001ff00 */
[----:B------:R1:W2:Y:S03]  /*2bc0*/  LDC.64 R8, c[0x4][R2] ;  /* 0x0100000002087b82 */ /* 0x0002a60000000a00 */
[----:B------:R-:W-:-:S04]  /*2bd0*/  ISETP.NE.AND P0, PT, R16, UR36, PT ;  /* 0x0000002410007c0c */ /* 0x000fc8000bf05270 */
[----:B------:R-:W-:Y:S01]  /*2be0*/  P2R R17, PR, RZ, 0x1 ;  /* 0x00000001ff117803 */ /* 0x000fe20000000000 */
[----:B0-----:R-:W-:Y:S01]  /*2bf0*/  IMAD.U32 R4, RZ, RZ, UR4 ;  /* 0x00000004ff047e24 */ /* 0x001fe2000f8e00ff */
[----:B-1----:R-:W-:-:S07]  /*2c00*/  MOV R5, UR5 ;  /* 0x0000000500057c02 */ /* 0x002fce0008000f00 */
[----:B------:R-:W-:-:S07]  /*2c10*/  LEPC R20, `(.L_x_67) ;  /* 0x000000001014794e */ /* 0x000fce0000000000 */
[----:B--2---:R-:W-:Y:S05]  /*2c20*/  CALL.ABS.NOINC R8 ;  /* 0x0000000008007343 */ /* 0x004fea0003c00000 */
.L_x_67:
[----:B------:R0:W1:Y:S01]  /*2c30*/  LDC.64 R8, c[0x4][R2] ;  /* 0x0100000002087b82 */ /* 0x0000620000000a00 */
[----:B------:R-:W2:Y:S01]  /*2c40*/  LDCU.64 UR4, c[0x4][0x18] ;  /* 0x01000300ff0477ac */ /* 0x000ea20008000a00 */
[----:B------:R-:W-:Y:S01]  /*2c50*/  CS2R R6, SRZ ;  /* 0x0000000000067805 */ /* 0x000fe2000001ff00 */
[----:B--2---:R-:W-:Y:S02]  /*2c60*/  IMAD.U32 R4, RZ, RZ, UR4 ;  /* 0x00000004ff047e24 */ /* 0x004fe4000f8e00ff */
[----:B0-----:R-:W-:-:S07]  /*2c70*/  IMAD.U32 R5, RZ, RZ, UR5 ;  /* 0x00000005ff057e24 */ /* 0x001fce000f8e00ff */
[----:B------:R-:W-:-:S07]  /*2c80*/  LEPC R20, `(.L_x_68) ;  /* 0x000000001014794e */ /* 0x000fce0000000000 */
[----:B-1----:R-:W-:Y:S05]  /*2c90*/  CALL.ABS.NOINC R8 ;  /* 0x0000000008007343 */ /* 0x002fea0003c00000 */
.L_x_68:
[----:B------:R0:W1:Y:S01]  /*2ca0*/  LDC.64 R8, c[0x4][R2] ;  /* 0x0100000002087b82 */ /* 0x0000620000000a00 */
[----:B------:R-:W2:Y:S01]  /*2cb0*/  LDCU.64 UR4, c[0x4][0x18] ;  /* 0x01000300ff0477ac */ /* 0x000ea20008000a00 */
[----:B------:R-:W-:Y:S01]  /*2cc0*/  CS2R R6, SRZ ;  /* 0x0000000000067805 */ /* 0x000fe2000001ff00 */
[----:B--2---:R-:W-:Y:S01]  /*2cd0*/  IMAD.U32 R4, RZ, RZ, UR4 ;  /* 0x00000004ff047e24 */ /* 0x004fe2000f8e00ff */
[----:B0-----:R-:W-:-:S07]  /*2ce0*/  MOV R5, UR5 ;  /* 0x0000000500057c02 */ /* 0x001fce0008000f00 */
[----:B------:R-:W-:-:S07]  /*2cf0*/  LEPC R20, `(.L_x_69) ;  /* 0x000000001014794e */ /* 0x000fce0000000000 */
[----:B-1----:R-:W-:Y:S05]  /*2d00*/  CALL.ABS.NOINC R8 ;  /* 0x0000000008007343 */ /* 0x002fea0003c00000 */
.L_x_69:
[----:B------:R-:W0:Y:S01]  /*2d10*/  LDC.64 R2, c[0x4][R2] ;  /* 0x0100000002027b82 */ /* 0x000e220000000a00 */
[----:B------:R-:W1:Y:S01]  /*2d20*/  LDCU.64 UR4, c[0x4][0x18] ;  /* 0x01000300ff0477ac */ /* 0x000e620008000a00 */
[----:B------:R-:W-:Y:S01]  /*2d30*/  CS2R R6, SRZ ;  /* 0x0000000000067805 */ /* 0x000fe2000001ff00 */
[----:B-1----:R-:W-:Y:S02]  /*2d40*/  IMAD.U32 R4, RZ, RZ, UR4 ;  /* 0x00000004ff047e24 */ /* 0x002fe4000f8e00ff */
[----:B------:R-:W-:-:S07]  /*2d50*/  IMAD.U32 R5, RZ, RZ, UR5 ;  /* 0x00000005ff057e24 */ /* 0x000fce000f8e00ff */
[----:B------:R-:W-:-:S07]  /*2d60*/  LEPC R20, `(.L_x_70) ;  /* 0x000000001014794e */ /* 0x000fce0000000000 */
[----:B0-----:R-:W-:Y:S05]  /*2d70*/  CALL.ABS.NOINC R2 ;  /* 0x0000000002007343 */ /* 0x001fea0003c00000 */
.L_x_70:
[----:B------:R-:W-:-:S13]  /*2d80*/  ISETP.NE.AND P6, PT, R17, RZ, PT ;  /* 0x000000ff1100720c */ /* 0x000fda0003fc5270 */
[----:B------:R-:W-:Y:S05]  /*2d90*/  @P6 BRA `(.L_x_71) ;  /* 0xfffffffc00786947 */ /* 0x000fea000383ffff */
[----:B------:R-:W-:Y:S05]  /*2da0*/  EXIT ;  /* 0x000000000000794d */ /* 0x000fea0003800000 */
.L_x_72:
        /* <DEDUP_REMOVED lines=13> */
.L_x_81:


//--------------------- .text._Z23testKernel_doubleValuesPfiS_ --------------------------
	.section	.text._Z23testKernel_doubleValuesPfiS_,"ax",@progbits
	.align	128
        .global         _Z23testKernel_doubleValuesPfiS_
        .type           _Z23testKernel_doubleValuesPfiS_,@function
        .size           _Z23testKernel_doubleValuesPfiS_,(.L_x_82 - _Z23testKernel_doubleValuesPfiS_)
        .other          _Z23testKernel_doubleValuesPfiS_,@"STO_CUDA_ENTRY STV_DEFAULT"
_Z23testKernel_doubleValuesPfiS_:
.text._Z23testKernel_doubleValuesPfiS_:
[----:B------:R-:W-:Y:S01]  /*0000*/  LDC R1, c[0x0][0x37c] ;  /* 0x0000df00ff017b82 */ /* 0x000fe20000000800 */
[----:B------:R-:W0:Y:S01]  /*0010*/  S2R R7, SR_CTAID.X ;  /* 0x0000000000077919 */ /* 0x000e220000002500 */
[----:B------:R-:W0:Y:S01]  /*0020*/  LDCU UR4, c[0x0][0x360] ;  /* 0x00006c00ff0477ac */ /* 0x000e220008000800 */
[----:B------:R-:W0:Y:S01]  /*0030*/  S2R R0, SR_TID.X ;  /* 0x0000000000007919 */ /* 0x000e220000002100 */
[----:B------:R-:W1:Y:S01]  /*0040*/  LDCU UR5, c[0x0][0x388] ;  /* 0x00007100ff0577ac */ /* 0x000e620008000800 */
[----:B0-----:R-:W-:-:S05]  /*0050*/  IMAD R7, R7, UR4, R0 ;  /* 0x0000000407077c24 */ /* 0x001fca000f8e0200 */
[----:B-1----:R-:W-:-:S13]  /*0060*/  ISETP.GE.AND P0, PT, R7, UR5, PT ;  /* 0x0000000507007c0c */ /* 0x002fda000bf06270 */
[----:B------:R-:W-:Y:S05]  /*0070*/  @P0 EXIT ;  /* 0x000000000000094d */ /* 0x000fea0003800000 */
[----:B------:R-:W0:Y:S01]  /*0080*/  LDC.64 R2, c[0x0][0x380] ;  /* 0x0000e000ff027b82 */ /* 0x000e220000000a00 */
[----:B------:R-:W1:Y:S07]  /*0090*/  LDCU.64 UR4, c[0x0][0x358] ;  /* 0x00006b00ff0477ac */ /* 0x000e6e0008000a00 */
[----:B------:R-:W2:Y:S01]  /*00a0*/  LDC.64 R4, c[0x0][0x390] ;  /* 0x0000e400ff047b82 */ /* 0x000ea20000000a00 */
[----:B0-----:R-:W-:-:S06]  /*00b0*/  IMAD.WIDE R2, R7, 0x4, R2 ;  /* 0x0000000407027825 */ /* 0x001fcc00078e0202 */
[----:B-1----:R-:W3:Y:S01]  /*00c0*/  LDG.E R2, desc[UR4][R2.64] ;  /* 0x0000000402027981 */ /* 0x002ee2000c1e1900 */
[----:B--2---:R-:W-:-:S04]  /*00d0*/  IMAD.WIDE R4, R7, 0x4, R4 ;  /* 0x0000000407047825 */ /* 0x004fc800078e0204 */
[----:B---3--:R-:W-:-:S05]  /*00e0*/  FADD R7, R2, R2 ;  /* 0x0000000202077221 */ /* 0x008fca0000000000 */
[----:B------:R-:W-:Y:S01]  /*00f0*/  STG.E desc[UR4][R4.64], R7 ;  /* 0x0000000704007986 */ /* 0x000fe2000c101904 */
[----:B------:R-:W-:Y:S05]  /*0100*/  EXIT ;  /* 0x000000000000794d */ /* 0x000fea0003800000 */
.L_x_73:
        /* <DEDUP_REMOVED lines=15> */
.L_x_82:


//--------------------- .text._Z10testKernelv     --------------------------
	.section	.text._Z10testKernelv,"ax",@progbits
	.align	128
        .global         _Z10testKernelv
        .type           _Z10testKernelv,@function
        .size           _Z10testKernelv,(.L_x_83 - _Z10testKernelv)
        .other          _Z10testKernelv,@"STO_CUDA_ENTRY STV_DEFAULT"
_Z10testKernelv:
.text._Z10testKernelv:
[----:B------:R-:W0:Y:S01]  /*0000*/  LDC R1, c[0x0][0x37c] ;  /* 0x0000df00ff017b82 */ /* 0x000e220000000800 */
[----:B------:R-:W1:Y:S01]  /*0010*/  S2R R0, SR_CTAID.X ;  /* 0x0000000000007919 */ /* 0x000e620000002500 */
[----:B------:R-:W2:Y:S01]  /*0020*/  LDCU UR5, c[0x0][0x2fc] ;  /* 0x00005f80ff0577ac */ /* 0x000ea20008000800 */
[----:B------:R-:W-:Y:S01]  /*0030*/  MOV R2, 0x28 ;  /* 0x0000002800027802 */ /* 0x000fe20000000f00 */
[----:B0-----:R-:W-:Y:S01]  /*0040*/  VIADD R1, R1, 0xfffffff8 ;  /* 0xfffffff801017836 */ /* 0x001fe20000000000 */
[----:B------:R-:W1:Y:S01]  /*0050*/  S2R R3, SR_TID.X ;  /* 0x0000000000037919 */ /* 0x000e620000002100 */
[----:B------:R-:W1:Y:S01]  /*0060*/  LDCU UR6, c[0x0][0x360] ;  /* 0x00006c00ff0677ac */ /* 0x000e620008000800 */
[----:B------:R-:W0:Y:S02]  /*0070*/  LDCU UR4, c[0x0][0x2f8] ;  /* 0x00005f00ff0477ac */ /* 0x000e240008000800 */
[----:B0-----:R-:W-:-:S05]  /*0080*/  IADD3 R6, P0, PT, R1, UR4, RZ ;  /* 0x0000000401067c10 */ /* 0x001fca000ff1e0ff */
[----:B--2---:R-:W-:Y:S02]  /*0090*/  IMAD.X R7, RZ, RZ, UR5, P0 ;  /* 0x00000005ff077e24 */ /* 0x004fe400080e06ff */
[----:B-1----:R-:W-:Y:S01]  /*00a0*/  IMAD R0, R0, UR6, R3 ;  /* 0x0000000600007c24 */ /* 0x002fe2000f8e0203 */
[----:B------:R-:W0:Y:S01]  /*00b0*/  LDCU.64 UR6, c[0x4][URZ] ;  /* 0x01000000ff0677ac */ /* 0x000e220008000a00 */
[----:B------:R-:W1:Y:S03]  /*00c0*/  LDC.64 R2, c[0x4][R2] ;  /* 0x0100000002027b82 */ /* 0x000e660000000a00 */
[----:B------:R2:W-:Y:S01]  /*00d0*/  STL [R1], R0 ;  /* 0x0000000001007387 */ /* 0x0005e20000100800 */
[----:B0-----:R-:W-:Y:S01]  /*00e0*/  IMAD.U32 R4, RZ, RZ, UR6 ;  /* 0x00000006ff047e24 */ /* 0x001fe2000f8e00ff */
[----:B--2---:R-:W-:-:S07]  /*00f0*/  MOV R5, UR7 ;  /* 0x0000000700057c02 */ /* 0x004fce0008000f00 */
[----:B------:R-:W-:-:S07]  /*0100*/  LEPC R20, `(.L_x_74) ;  /* 0x000000001014794e */ /* 0x000fce0000000000 */
[----:B-1----:R-:W-:Y:S05]  /*0110*/  CALL.ABS.NOINC R2 ;  /* 0x0000000002007343 */ /* 0x002fea0003c00000 */
.L_x_74:
[----:B------:R-:W-:Y:S05]  /*0120*/  EXIT ;  /* 0x000000000000794d */ /* 0x000fea0003800000 */
.L_x_75:
        /* <DEDUP_REMOVED lines=13> */
.L_x_83:


//--------------------- .nv.global.init           --------------------------
	.section	.nv.global.init,"aw",@progbits
.nv.global.init:
	.type		$str$3,@object
	.size		$str$3,($str$2 - $str$3)
$str$3:
        /*0000*/ 	.byte	0x0a, 0x00
	.type		$str$2,@object
	.size		$str$2,($str$1 - $str$2)
$str$2:
        /*0002*/ 	.byte	0x28, 0x25, 0x69, 0x2c, 0x25, 0x69, 0x29, 0x2d, 0x3e, 0x25, 0x69, 0x20, 0x20, 0x25, 0x66, 0x0a
        /*0012*/ 	.byte	0x00
	.type		$str$1,@object
	.size		$str$1,($str$4 - $str$1)
$str$1:
        /*0013*/ 	.byte	0x41, 0x63, 0x63, 0x65, 0x73, 0x73, 0x69, 0x6e, 0x67, 0x20, 0x66, 0x72, 0x6f, 0x6d, 0x20, 0x6b
        /*0023*/ 	.byte	0x65, 0x72, 0x6e, 0x65, 0x6c, 0x3a, 0x0a, 0x00
	.type		$str$4,@object
	.size		$str$4,($str - $str$4)
$str$4:
        /*002b*/ 	.byte	0x61, 0x63, 0x63, 0x65, 0x73, 0x73, 0x69, 0x6e, 0x67, 0x20, 0x28, 0x25, 0x69, 0x2c, 0x25, 0x69
        /*003b*/ 	.byte	0x29, 0x3c, 0x2d, 0x3e, 0x28, 0x25, 0x69, 0x2c, 0x25, 0x69, 0x29, 0x0a, 0x00
	.type		$str,@object
	.size		$str,(.L_0 - $str)
$str:
        /*0048*/ 	.byte	0x63, 0x61, 0x6e, 0x20, 0x77, 0x65, 0x20, 0x70, 0x72, 0x69, 0x6e, 0x74, 0x20, 0x66, 0x72, 0x6f
        /*0058*/ 	.byte	0x6d, 0x20, 0x61, 0x20, 0x6b, 0x65, 0x72, 0x6e, 0x65, 0x6c, 0x3f, 0x20, 0x2d, 0x2d, 0x20, 0x25
        /*0068*/ 	.byte	0x69, 0x0a, 0x00
.L_0:


//--------------------- .nv.shared.reserved.0     --------------------------
	.section	.nv.shared.reserved.0,"aw",@nobits
	.weak		__nv_reservedSMEM_offset_0_alias
	.size		__nv_reservedSMEM_offset_0_alias, 0, 64
	.other		__nv_reservedSMEM_offset_0_alias,@"STO_CUDA_RESERVED_SHARED STV_DEFAULT"
__nv_reservedSMEM_offset_0_alias:
	.zero		0
	.zero		64


//--------------------- .nv.constant0._Z16kernel_gpuDividePfiiiiS_iibS_ --------------------------
	.section	.nv.constant0._Z16kernel_gpuDividePfiiiiS_iibS_,"a",@progbits
	.sectionflags	@""
	.align	4
.nv.constant0._Z16kernel_gpuDividePfiiiiS_iibS_:
	.zero		952


//--------------------- .nv.constant0._Z18kernel_gpuMultiplyPfiiiiS_iibS_ --------------------------
	.section	.nv.constant0._Z18kernel_gpuMultiplyPfiiiiS_iibS_,"a",@progbits
	.sectionflags	@""
	.align	4
.nv.constant0._Z18kernel_gpuMultiplyPfiiiiS_iibS_:
	.zero		952


//--------------------- .nv.constant0._Z18kernel_gpuSubtractPfiiiiS_iibS_ --------------------------
	.section	.nv.constant0._Z18kernel_gpuSubtractPfiiiiS_iibS_,"a",@progbits
	.sectionflags	@""
	.align	4
.nv.constant0._Z18kernel_gpuSubtractPfiiiiS_iibS_:
	.zero		952


//--------------------- .nv.constant0._Z18kernel_gpuBasicOpsiPfiiPiiS0_iS_iibS_ --------------------------
	.section	.nv.constant0._Z18kernel_gpuBasicOpsiPfiiPiiS0_iS_iibS_,"a",@progbits
	.sectionflags	@""
	.align	4
.nv.constant0._Z18kernel_gpuBasicOpsiPfiiPiiS0_iS_iibS_:
	.zero		984


//--------------------- .nv.constant0._Z22kernal_printSubsectionPfiiiiii --------------------------
	.section	.nv.constant0._Z22kernal_printSubsectionPfiiiiii,"a",@progbits
	.sectionflags	@""
	.align	4
.nv.constant0._Z22kernal_printSubsectionPfiiiiii:
	.zero		928


//--------------------- .nv.constant0._Z23testKernel_doubleValuesPfiS_ --------------------------
	.section	.nv.constant0._Z23testKernel_doubleValuesPfiS_,"a",@progbits
	.sectionflags	@""
	.align	4
.nv.constant0._Z23testKernel_doubleValuesPfiS_:
	.zero		920


//--------------------- .nv.constant0._Z10testKernelv --------------------------
	.section	.nv.constant0._Z10testKernelv,"a",@progbits
	.sectionflags	@""
	.align	4
.nv.constant0._Z10testKernelv:
	.zero		896


//--------------------- SYMBOLS --------------------------

	.type		.nv.reservedSmem.offset0,@object
	.size		.nv.reservedSmem.offset0,0x4
	.type		vprintf,@function
